	.target	sm_90a

	.elftype	@"ET_EXEC"


//--------------------- .note.nv.tkinfo           --------------------------
	.section	.note.nv.tkinfo,"",@"SHT_NOTE"
	.sectionflags	@"SHF_NOTE_NV_TKINFO"
	.tkinfo
        /*0018*/ 	.word	0x00000002
        /*0030*/ 	.string	""
        /*0030*/ 	.string	"ptxas"
        /*0030*/ 	.string	"Cuda compilation tools, release 13.0, V13.0.88"
        /*0030*/ 	.string	"Build cuda_13.0.r13.0/compiler.36424714_0"
        /*0030*/ 	.string	"-arch sm_90a -m 64 "



//--------------------- .note.nv.cuinfo           --------------------------
	.section	.note.nv.cuinfo,"",@"SHT_NOTE"
	.sectionflags	@"SHF_NOTE_NV_CUINFO"
        /*0018*/ 	.short	0x0002
        /*001a*/ 	.short	0x005a
        /*001c*/ 	.short	0x0082
	.zero		2


//--------------------- .nv.info                  --------------------------
	.section	.nv.info,"",@"SHT_CUDA_INFO"
	.align	4


	//----- nvinfo : EIATTR_REGCOUNT
	.align		4
        /*0000*/ 	.byte	0x04, 0x2f
        /*0002*/ 	.short	(.L_15 - .L_14)
	.align		4
.L_14:
        /*0004*/ 	.word	index@(_ZN7cutlass13device_kernelINS_4gemm6kernel13GemmUniversalIN4cute5tupleIJiiiiEEENS1_10collective13CollectiveMmaINS1_34MainloopSm90TmaGmmaWarpSpecializedILi6ENS5_IJNS4_1CILi1EEESB_SB_EEENS1_35KernelTmaWarpSpecializedCooperativeEEENS5_IJNSA_ILi384EEENSA_ILi192EEENSA_ILi32EEEEEENS_6half_tENS5_IJlSB_lEEESJ_SK_NS4_8TiledMMAINS4_8MMA_AtomIJNS4_4SM904GMMA26MMA_64x192x16_F32F16F16_SSILNSO_5MajorE0ELSQ_0ELNSO_7ScaleInE1ELSR_1EEEEEENS4_6LayoutINS5_IJNSA_ILi2EEESB_SB_EEENS5_IJSB_NSA_ILi0EEESX_EEEEENS5_IJNS4_10UnderscoreES10_S10_EEEEENS4_13SM90_TMA_LOADENS4_14ComposedLayoutINS4_7SwizzleILi2ELi4ELi3EEENS4_18smem_ptr_flag_bitsILi16EEENSU_INS5_IJNSA_ILi8EEESH_EEENS5_IJSH_SB_EEEEEEEvNS4_8identityES13_S1D_vS1E_EENS_8epilogue10collective6detail29Sm90TmaWarpSpecializedAdapterINS1H_15DefaultEpilogueISJ_SK_SK_NS1G_6thread17LinearCombinationISJ_Li1EffLNS1L_9ScaleType4KindE0ELNS_15FloatRoundStyleE2ESJ_EENS1_15EpilogueDefaultEEEEEvvEEEEvNT_6ParamsE)
        /*0008*/ 	.word	0x000000a8


	//----- nvinfo : EIATTR_FRAME_SIZE
	.align		4
.L_15:
        /*000c*/ 	.byte	0x04, 0x11
        /*000e*/ 	.short	(.L_17 - .L_16)
	.align		4
.L_16:
        /*0010*/ 	.word	index@(_ZN7cutlass13device_kernelINS_4gemm6kernel13GemmUniversalIN4cute5tupleIJiiiiEEENS1_10collective13CollectiveMmaINS1_34MainloopSm90TmaGmmaWarpSpecializedILi6ENS5_IJNS4_1CILi1EEESB_SB_EEENS1_35KernelTmaWarpSpecializedCooperativeEEENS5_IJNSA_ILi384EEENSA_ILi192EEENSA_ILi32EEEEEENS_6half_tENS5_IJlSB_lEEESJ_SK_NS4_8TiledMMAINS4_8MMA_AtomIJNS4_4SM904GMMA26MMA_64x192x16_F32F16F16_SSILNSO_5MajorE0ELSQ_0ELNSO_7ScaleInE1ELSR_1EEEEEENS4_6LayoutINS5_IJNSA_ILi2EEESB_SB_EEENS5_IJSB_NSA_ILi0EEESX_EEEEENS5_IJNS4_10UnderscoreES10_S10_EEEEENS4_13SM90_TMA_LOADENS4_14ComposedLayoutINS4_7SwizzleILi2ELi4ELi3EEENS4_18smem_ptr_flag_bitsILi16EEENSU_INS5_IJNSA_ILi8EEESH_EEENS5_IJSH_SB_EEEEEEEvNS4_8identityES13_S1D_vS1E_EENS_8epilogue10collective6detail29Sm90TmaWarpSpecializedAdapterINS1H_15DefaultEpilogueISJ_SK_SK_NS1G_6thread17LinearCombinationISJ_Li1EffLNS1L_9ScaleType4KindE0ELNS_15FloatRoundStyleE2ESJ_EENS1_15EpilogueDefaultEEEEEvvEEEEvNT_6ParamsE)
        /*0014*/ 	.word	0x00000438


	//----- nvinfo : EIATTR_MIN_STACK_SIZE
	.align		4
.L_17:
        /*0018*/ 	.byte	0x04, 0x12
        /*001a*/ 	.short	(.L_19 - .L_18)
	.align		4
.L_18:
        /*001c*/ 	.word	index@(_ZN7cutlass13device_kernelINS_4gemm6kernel13GemmUniversalIN4cute5tupleIJiiiiEEENS1_10collective13CollectiveMmaINS1_34MainloopSm90TmaGmmaWarpSpecializedILi6ENS5_IJNS4_1CILi1EEESB_SB_EEENS1_35KernelTmaWarpSpecializedCooperativeEEENS5_IJNSA_ILi384EEENSA_ILi192EEENSA_ILi32EEEEEENS_6half_tENS5_IJlSB_lEEESJ_SK_NS4_8TiledMMAINS4_8MMA_AtomIJNS4_4SM904GMMA26MMA_64x192x16_F32F16F16_SSILNSO_5MajorE0ELSQ_0ELNSO_7ScaleInE1ELSR_1EEEEEENS4_6LayoutINS5_IJNSA_ILi2EEESB_SB_EEENS5_IJSB_NSA_ILi0EEESX_EEEEENS5_IJNS4_10UnderscoreES10_S10_EEEEENS4_13SM90_TMA_LOADENS4_14ComposedLayoutINS4_7SwizzleILi2ELi4ELi3EEENS4_18smem_ptr_flag_bitsILi16EEENSU_INS5_IJNSA_ILi8EEESH_EEENS5_IJSH_SB_EEEEEEEvNS4_8identityES13_S1D_vS1E_EENS_8epilogue10collective6detail29Sm90TmaWarpSpecializedAdapterINS1H_15DefaultEpilogueISJ_SK_SK_NS1G_6thread17LinearCombinationISJ_Li1EffLNS1L_9ScaleType4KindE0ELNS_15FloatRoundStyleE2ESJ_EENS1_15EpilogueDefaultEEEEEvvEEEEvNT_6ParamsE)
        /*0020*/ 	.word	0x00000438
.L_19:


//--------------------- .nv.compat                --------------------------
	.section	.nv.compat,"",@"SHT_CUDA_COMPAT_INFO"
	.align	4
        /*0000*/ 	.byte	0x02, 0x09, 0x01, 0x00, 0x02, 0x02, 0x04, 0x00, 0x02, 0x05, 0x05, 0x00, 0x03, 0x07, 0x01, 0x01
        /*0010*/ 	.byte	0x02, 0x03, 0x01, 0x00, 0x02, 0x06, 0x01, 0x00, 0x04, 0x0b, 0x08, 0x00, 0x00, 0x00, 0x00, 0x00
        /*0020*/ 	.byte	0x00, 0x00, 0x00, 0x00


//--------------------- .nv.info._ZN7cutlass13device_kernelINS_4gemm6kernel13GemmUniversalIN4cute5tupleIJiiiiEEENS1_10collective13CollectiveMmaINS1_34MainloopSm90TmaGmmaWarpSpecializedILi6ENS5_IJNS4_1CILi1EEESB_SB_EEENS1_35KernelTmaWarpSpecializedCooperativeEEENS5_IJNSA_ILi384EEENSA_ILi192EEENSA_ILi32EEEEEENS_6half_tENS5_IJlSB_lEEESJ_SK_NS4_8TiledMMAINS4_8MMA_AtomIJNS4_4SM904GMMA26MMA_64x192x16_F32F16F16_SSILNSO_5MajorE0ELSQ_0ELNSO_7ScaleInE1ELSR_1EEEEEENS4_6LayoutINS5_IJNSA_ILi2EEESB_SB_EEENS5_IJSB_NSA_ILi0EEESX_EEEEENS5_IJNS4_10UnderscoreES10_S10_EEEEENS4_13SM90_TMA_LOADENS4_14ComposedLayoutINS4_7SwizzleILi2ELi4ELi3EEENS4_18smem_ptr_flag_bitsILi16EEENSU_INS5_IJNSA_ILi8EEESH_EEENS5_IJSH_SB_EEEEEEEvNS4_8identityES13_S1D_vS1E_EENS_8epilogue10collective6detail29Sm90TmaWarpSpecializedAdapterINS1H_15DefaultEpilogueISJ_SK_SK_NS1G_6thread17LinearCombinationISJ_Li1EffLNS1L_9ScaleType4KindE0ELNS_15FloatRoundStyleE2ESJ_EENS1_15EpilogueDefaultEEEEEvvEEEEvNT_6ParamsE --------------------------
	.section	.nv.info._ZN7cutlass13device_kernelINS_4gemm6kernel13GemmUniversalIN4cute5tupleIJiiiiEEENS1_10collective13CollectiveMmaINS1_34MainloopSm90TmaGmmaWarpSpecializedILi6ENS5_IJNS4_1CILi1EEESB_SB_EEENS1_35KernelTmaWarpSpecializedCooperativeEEENS5_IJNSA_ILi384EEENSA_ILi192EEENSA_ILi32EEEEEENS_6half_tENS5_IJlSB_lEEESJ_SK_NS4_8TiledMMAINS4_8MMA_AtomIJNS4_4SM904GMMA26MMA_64x192x16_F32F16F16_SSILNSO_5MajorE0ELSQ_0ELNSO_7ScaleInE1ELSR_1EEEEEENS4_6LayoutINS5_IJNSA_ILi2EEESB_SB_EEENS5_IJSB_NSA_ILi0EEESX_EEEEENS5_IJNS4_10UnderscoreES10_S10_EEEEENS4_13SM90_TMA_LOADENS4_14ComposedLayoutINS4_7SwizzleILi2ELi4ELi3EEENS4_18smem_ptr_flag_bitsILi16EEENSU_INS5_IJNSA_ILi8EEESH_EEENS5_IJSH_SB_EEEEEEEvNS4_8identityES13_S1D_vS1E_EENS_8epilogue10collective6detail29Sm90TmaWarpSpecializedAdapterINS1H_15DefaultEpilogueISJ_SK_SK_NS1G_6thread17LinearCombinationISJ_Li1EffLNS1L_9ScaleType4KindE0ELNS_15FloatRoundStyleE2ESJ_EENS1_15EpilogueDefaultEEEEEvvEEEEvNT_6ParamsE,"",@"SHT_CUDA_INFO"
	.sectionflags	@""
	.align	4


	//----- nvinfo : EIATTR_CUDA_API_VERSION
	.align		4
        /*0000*/ 	.byte	0x04, 0x37
        /*0002*/ 	.short	(.L_21 - .L_20)
.L_20:
        /*0004*/ 	.word	0x00000082


	//----- nvinfo : EIATTR_KPARAM_INFO
	.align		4
.L_21:
        /*0008*/ 	.byte	0x04, 0x17
        /*000a*/ 	.short	(.L_23 - .L_22)
.L_22:
        /*000c*/ 	.word	0x00000000
        /*0010*/ 	.short	0x0000
        /*0012*/ 	.short	0x0070
        /*0014*/ 	.byte	0x00, 0xf0, 0x01, 0x10


	//----- nvinfo : EIATTR_SPARSE_MMA_MASK
	.align		4
.L_23:
        /*0018*/ 	.byte	0x03, 0x50
        /*001a*/ 	.short	0x0000


	//----- nvinfo : EIATTR_MAXREG_COUNT
	.align		4
        /*001c*/ 	.byte	0x03, 0x1b
        /*001e*/ 	.short	0x00a8


	//----- nvinfo : EIATTR_NUM_BARRIERS
	.align		4
        /*0020*/ 	.byte	0x02, 0x4c
        /*0022*/ 	.byte	0x01
	.zero		1


	//----- nvinfo : EIATTR_EXTERNS
	.align		4
        /*0024*/ 	.byte	0x04, 0x0f
        /*0026*/ 	.short	(.L_25 - .L_24)


	//   ....[0]....
	.align		4
.L_24:
        /*0028*/ 	.word	index@(__assertfail)


	//----- nvinfo : EIATTR_ANNOTATIONS
	.align		4
.L_25:
        /*002c*/ 	.byte	0x04, 0x55
        /*002e*/ 	.short	(.L_27 - .L_26)


	//   ....[0]....
.L_26:
        /*0030*/ 	.word	0x00000001
        /*0034*/ 	.byte	0xe0, 0x06, 0x00, 0x00, 0x01, 0x00, 0x00, 0x00, 0x00, 0x07, 0x00, 0x00, 0x01, 0x00, 0x00, 0x00
        /* <DEDUP_REMOVED lines=378> */
        /*17e4*/ 	.byte	0x90, 0x81, 0x01, 0x00


	//----- nvinfo : EIATTR_MERCURY_ISA_VERSION
	.align		4
.L_27:
        /*17e8*/ 	.byte	0x03, 0x5f
        /*17ea*/ 	.short	0x0101


	//----- nvinfo : EIATTR_INT_WARP_WIDE_INSTR_OFFSETS
	.align		4
        /*17ec*/ 	.byte	0x04, 0x31
        /*17ee*/ 	.short	(.L_29 - .L_28)


	//   ....[0]....
.L_28:
        /*17f0*/ 	.word	0x00000540


	//   ....[1]....
        /*17f4*/ 	.word	0x00000550


	//   ....[2]....
        /*17f8*/ 	.word	0x000005e0


	//----- nvinfo : EIATTR_COOP_GROUP_MASK_REGIDS
	.align		4
.L_29:
        /*17fc*/ 	.byte	0x04, 0x29
        /*17fe*/ 	.short	(.L_31 - .L_30)


	//   ....[0]....
.L_30:
        /*1800*/ 	.word	0xffffffff


	//   ....[1]....
        /*1804*/ 	.word	0xffffffff


	//   ....[2]....
        /*1808*/ 	.word	0xffffffff


	//   ....[3]....
        /*180c*/ 	.word	0xffffffff


	//   ....[4]....
        /*1810*/ 	.word	0xffffffff


	//----- nvinfo : EIATTR_COOP_GROUP_INSTR_OFFSETS
	.align		4
.L_31:
        /*1814*/ 	.byte	0x04, 0x28
        /*1816*/ 	.short	(.L_33 - .L_32)


	//   ....[0]....
.L_32:
        /*1818*/ 	.word	0x00000070


	//   ....[1]....
        /*181c*/ 	.word	0x00000080


	//   ....[2]....
        /*1820*/ 	.word	0x000001a0


	//   ....[3]....
        /*1824*/ 	.word	0x000003f0


	//   ....[4]....
        /*1828*/ 	.word	0x000011b0


	//----- nvinfo : EIATTR_REG_RECONFIG
	.align		4
.L_33:
        /*182c*/ 	.byte	0x01, 0x54
	.zero		2


	//----- nvinfo : EIATTR_SYSCALL_OFFSETS
	.align		4
        /*1830*/ 	.byte	0x04, 0x46
        /*1832*/ 	.short	(.L_35 - .L_34)


	//   ....[0]....
.L_34:
        /*1834*/ 	.word	0x00001360


	//----- nvinfo : EIATTR_MBARRIER_INSTR_OFFSETS
	.align		4
.L_35:
        /*1838*/ 	.byte	0x04, 0x39
        /*183a*/ 	.short	(.L_37 - .L_36)


	//   ....[0]....
.L_36:
        /*183c*/ 	.word	0x00000320
        /*1840*/ 	.word	0x000000ff
        /*1844*/ 	.word	0x00000000
        /*1848*/ 	.short	0x0100
        /*184a*/ 	.byte	0x08
	.zero		1


	//   ....[1]....
        /*184c*/ 	.word	0x00000330
        /*1850*/ 	.word	0x000000ff
        /*1854*/ 	.word	0x00000030
        /*1858*/ 	.short	0x0100
        /*185a*/ 	.byte	0x08
	.zero		1


	//   ....[2]....
        /*185c*/ 	.word	0x00000340
        /*1860*/ 	.word	0x000000ff
        /*1864*/ 	.word	0x00000008
        /*1868*/ 	.short	0x0100
        /*186a*/ 	.byte	0x08
	.zero		1


	//   ....[3]....
        /*186c*/ 	.word	0x00000350
        /*1870*/ 	.word	0x000000ff
        /*1874*/ 	.word	0x00000038
        /*1878*/ 	.short	0x0100
        /*187a*/ 	.byte	0x08
	.zero		1


	//   ....[4]....
        /*187c*/ 	.word	0x00000360
        /*1880*/ 	.word	0x000000ff
        /*1884*/ 	.word	0x00000010
        /*1888*/ 	.short	0x0100
        /*188a*/ 	.byte	0x08
	.zero		1


	//   ....[5]....
        /*188c*/ 	.word	0x00000370
        /*1890*/ 	.word	0x000000ff
        /*1894*/ 	.word	0x00000040
        /*1898*/ 	.short	0x0100
        /*189a*/ 	.byte	0x08
	.zero		1


	//   ....[6]....
        /*189c*/ 	.word	0x00000380
        /*18a0*/ 	.word	0x000000ff
        /*18a4*/ 	.word	0x00000018
        /*18a8*/ 	.short	0x0100
        /*18aa*/ 	.byte	0x08
	.zero		1


	//   ....[7]....
        /*18ac*/ 	.word	0x00000390
        /*18b0*/ 	.word	0x000000ff
        /*18b4*/ 	.word	0x00000048
        /*18b8*/ 	.short	0x0100
        /*18ba*/ 	.byte	0x08
	.zero		1


	//   ....[8]....
        /*18bc*/ 	.word	0x000003a0
        /*18c0*/ 	.word	0x000000ff
        /*18c4*/ 	.word	0x00000020
        /*18c8*/ 	.short	0x0100
        /*18ca*/ 	.byte	0x08
	.zero		1


	//   ....[9]....
        /*18cc*/ 	.word	0x000003b0
        /*18d0*/ 	.word	0x000000ff
        /*18d4*/ 	.word	0x00000050
        /*18d8*/ 	.short	0x0100
        /*18da*/ 	.byte	0x08
	.zero		1


	//   ....[10]....
        /*18dc*/ 	.word	0x000003c0
        /*18e0*/ 	.word	0x000000ff
        /*18e4*/ 	.word	0x00000028
        /*18e8*/ 	.short	0x0100
        /*18ea*/ 	.byte	0x08
	.zero		1


	//   ....[11]....
        /*18ec*/ 	.word	0x000003d0
        /*18f0*/ 	.word	0x000000ff
        /*18f4*/ 	.word	0x00000058
        /*18f8*/ 	.short	0x0100
        /*18fa*/ 	.byte	0x08
	.zero		1


	//   ....[12]....
        /*18fc*/ 	.word	0x00000660
        /*1900*/ 	.word	0x000000ff
        /*1904*/ 	.word	0x00000070
        /*1908*/ 	.short	0x0100
        /*190a*/ 	.byte	0x10
	.zero		1


	//   ....[13]....
        /*190c*/ 	.word	0x000006f0
        /*1910*/ 	.word	0x000000ff
        /*1914*/ 	.word	0x00000078
        /*1918*/ 	.short	0x0100
        /*191a*/ 	.byte	0x10
	.zero		1


	//   ....[14]....
        /*191c*/ 	.word	0x00001400
        /*1920*/ 	.word	0x00000003
        /*1924*/ 	.word	0x00000000
        /*1928*/ 	.short	0x010a
        /*192a*/ 	.byte	0x3f
	.zero		1


	//   ....[15]....
        /*192c*/ 	.word	0x00001440
        /*1930*/ 	.word	0x00000003
        /*1934*/ 	.word	0x00000000
        /*1938*/ 	.short	0x010a
        /*193a*/ 	.byte	0x3f
	.zero		1


	//   ....[16]....
        /*193c*/ 	.word	0x00002be0
        /*1940*/ 	.word	0x000000ff
        /*1944*/ 	.word	0x00000000
        /*1948*/ 	.short	0x010a
        /*194a*/ 	.byte	0x08
	.zero		1


	//   ....[17]....
        /*194c*/ 	.word	0x00002c20
        /*1950*/ 	.word	0x000000ff
        /*1954*/ 	.word	0x00000000
        /*1958*/ 	.short	0x010a
        /*195a*/ 	.byte	0x08
	.zero		1


	//   ....[18]....
        /*195c*/ 	.word	0x000049c0
        /*1960*/ 	.word	0x000000ff
        /*1964*/ 	.word	0x00000000
        /*1968*/ 	.short	0x0101
        /*196a*/ 	.byte	0x08
	.zero		1


	//   ....[19]....
        /*196c*/ 	.word	0x00004b80
        /*1970*/ 	.word	0x00000000
        /*1974*/ 	.word	0x00000000
        /*1978*/ 	.short	0x0101
        /*197a*/ 	.byte	0x3f
	.zero		1


	//   ....[20]....
        /*197c*/ 	.word	0x00017d10
        /*1980*/ 	.word	0x0000000c
        /*1984*/ 	.word	0x00000030
        /*1988*/ 	.short	0x010a
        /*198a*/ 	.byte	0x3f
	.zero		1


	//   ....[21]....
        /*198c*/ 	.word	0x00018090
        /*1990*/ 	.word	0x00000002
        /*1994*/ 	.word	0x00000078
        /*1998*/ 	.short	0x0101
        /*199a*/ 	.byte	0x3f
	.zero		1


	//   ....[22]....
        /*199c*/ 	.word	0x00018890
        /*19a0*/ 	.word	0x00000005
        /*19a4*/ 	.word	0x00000000
        /*19a8*/ 	.short	0x010a
        /*19aa*/ 	.byte	0x3f
	.zero		1


	//   ....[23]....
        /*19ac*/ 	.word	0x00018920
        /*19b0*/ 	.word	0x00000007
        /*19b4*/ 	.word	0x00000000
        /*19b8*/ 	.short	0x010a
        /*19ba*/ 	.byte	0x3f
	.zero		1


	//   ....[24]....
        /*19bc*/ 	.word	0x000189b0
        /*19c0*/ 	.word	0x00000007
        /*19c4*/ 	.word	0x00000000
        /*19c8*/ 	.short	0x010a
        /*19ca*/ 	.byte	0x3f
	.zero		1


	//   ....[25]....
        /*19cc*/ 	.word	0x00018a40
        /*19d0*/ 	.word	0x00000007
        /*19d4*/ 	.word	0x00000000
        /*19d8*/ 	.short	0x010a
        /*19da*/ 	.byte	0x3f
	.zero		1


	//   ....[26]....
        /*19dc*/ 	.word	0x00018ad0
        /*19e0*/ 	.word	0x00000007
        /*19e4*/ 	.word	0x00000000
        /*19e8*/ 	.short	0x010a
        /*19ea*/ 	.byte	0x3f
	.zero		1


	//   ....[27]....
        /*19ec*/ 	.word	0x00018b60
        /*19f0*/ 	.word	0x00000003
        /*19f4*/ 	.word	0x00000000
        /*19f8*/ 	.short	0x010a
        /*19fa*/ 	.byte	0x3f
	.zero		1


	//   ....[28]....
        /*19fc*/ 	.word	0x00018bc0
        /*1a00*/ 	.word	0x00000003
        /*1a04*/ 	.word	0x00000000
        /*1a08*/ 	.short	0x010a
        /*1a0a*/ 	.byte	0x3f
	.zero		1


	//   ....[29]....
        /*1a0c*/ 	.word	0x00018c20
        /*1a10*/ 	.word	0x00000006
        /*1a14*/ 	.word	0x00000000
        /*1a18*/ 	.short	0x010a
        /*1a1a*/ 	.byte	0x3f
	.zero		1


	//   ....[30]....
        /*1a1c*/ 	.word	0x00018cf0
        /*1a20*/ 	.word	0x0000000c
        /*1a24*/ 	.word	0x00000030
        /*1a28*/ 	.short	0x010a
        /*1a2a*/ 	.byte	0x3f
	.zero		1


	//   ....[31]....
        /*1a2c*/ 	.word	0x00018dc0
        /*1a30*/ 	.word	0x00000005
        /*1a34*/ 	.word	0x00000000
        /*1a38*/ 	.short	0x010a
        /*1a3a*/ 	.byte	0x3f
	.zero		1


	//   ....[32]....
        /*1a3c*/ 	.word	0x00018e10
        /*1a40*/ 	.word	0x00000007
        /*1a44*/ 	.word	0x00000000
        /*1a48*/ 	.short	0x010a
        /*1a4a*/ 	.byte	0x3f
	.zero		1


	//   ....[33]....
        /*1a4c*/ 	.word	0x00018e60
        /*1a50*/ 	.word	0x00000007
        /*1a54*/ 	.word	0x00000000
        /*1a58*/ 	.short	0x010a
        /*1a5a*/ 	.byte	0x3f
	.zero		1


	//   ....[34]....
        /*1a5c*/ 	.word	0x00018eb0
        /*1a60*/ 	.word	0x00000007
        /*1a64*/ 	.word	0x00000000
        /*1a68*/ 	.short	0x010a
        /*1a6a*/ 	.byte	0x3f
	.zero		1


	//   ....[35]....
        /*1a6c*/ 	.word	0x00018f00
        /*1a70*/ 	.word	0x00000007
        /*1a74*/ 	.word	0x00000000
        /*1a78*/ 	.short	0x010a
        /*1a7a*/ 	.byte	0x3f
	.zero		1


	//----- nvinfo : EIATTR_NUM_MBARRIERS
	.align		4
.L_37:
        /*1a7c*/ 	.byte	0x03, 0x38
        /*1a7e*/ 	.short	0x000e


	//----- nvinfo : EIATTR_EXIT_INSTR_OFFSETS
	.align		4
        /*1a80*/ 	.byte	0x04, 0x1c
        /*1a82*/ 	.short	(.L_39 - .L_38)


	//   ....[0]....
.L_38:
        /*1a84*/ 	.word	0x00000760


	//   ....[1]....
        /*1a88*/ 	.word	0x000010d0


	//   ....[2]....
        /*1a8c*/ 	.word	0x00017290


	//   ....[3]....
        /*1a90*/ 	.word	0x000179a0


	//   ....[4]....
        /*1a94*/ 	.word	0x00018bb0


	//----- nvinfo : EIATTR_MAX_THREADS
	.align		4
.L_39:
        /*1a98*/ 	.byte	0x04, 0x05
        /*1a9a*/ 	.short	(.L_41 - .L_40)
.L_40:
        /*1a9c*/ 	.word	0x00000180
        /*1aa0*/ 	.word	0x00000001
        /*1aa4*/ 	.word	0x00000001


	//----- nvinfo : EIATTR_CRS_STACK_SIZE
	.align		4
.L_41:
        /*1aa8*/ 	.byte	0x04, 0x1e
        /*1aaa*/ 	.short	(.L_43 - .L_42)
.L_42:
        /*1aac*/ 	.word	0x00000000


	//----- nvinfo : EIATTR_CBANK_PARAM_SIZE
	.align		4
.L_43:
        /*1ab0*/ 	.byte	0x03, 0x19
        /*1ab2*/ 	.short	0x0470


	//----- nvinfo : EIATTR_PARAM_CBANK
	.align		4
        /*1ab4*/ 	.byte	0x04, 0x0a
        /*1ab6*/ 	.short	(.L_45 - .L_44)
	.align		4
.L_44:
        /*1ab8*/ 	.word	index@(.nv.constant0._ZN7cutlass13device_kernelINS_4gemm6kernel13GemmUniversalIN4cute5tupleIJiiiiEEENS1_10collective13CollectiveMmaINS1_34MainloopSm90TmaGmmaWarpSpecializedILi6ENS5_IJNS4_1CILi1EEESB_SB_EEENS1_35KernelTmaWarpSpecializedCooperativeEEENS5_IJNSA_ILi384EEENSA_ILi192EEENSA_ILi32EEEEEENS_6half_tENS5_IJlSB_lEEESJ_SK_NS4_8TiledMMAINS4_8MMA_AtomIJNS4_4SM904GMMA26MMA_64x192x16_F32F16F16_SSILNSO_5MajorE0ELSQ_0ELNSO_7ScaleInE1ELSR_1EEEEEENS4_6LayoutINS5_IJNSA_ILi2EEESB_SB_EEENS5_IJSB_NSA_ILi0EEESX_EEEEENS5_IJNS4_10UnderscoreES10_S10_EEEEENS4_13SM90_TMA_LOADENS4_14ComposedLayoutINS4_7SwizzleILi2ELi4ELi3EEENS4_18smem_ptr_flag_bitsILi16EEENSU_INS5_IJNSA_ILi8EEESH_EEENS5_IJSH_SB_EEEEEEEvNS4_8identityES13_S1D_vS1E_EENS_8epilogue10collective6detail29Sm90TmaWarpSpecializedAdapterINS1H_15DefaultEpilogueISJ_SK_SK_NS1G_6thread17LinearCombinationISJ_Li1EffLNS1L_9ScaleType4KindE0ELNS_15FloatRoundStyleE2ESJ_EENS1_15EpilogueDefaultEEEEEvvEEEEvNT_6ParamsE)
        /*1abc*/ 	.short	0x0210
        /*1abe*/ 	.short	0x0470


	//----- nvinfo : EIATTR_SW_WAR
	.align		4
.L_45:
        /*1ac0*/ 	.byte	0x04, 0x36
        /*1ac2*/ 	.short	(.L_47 - .L_46)
.L_46:
        /*1ac4*/ 	.word	0x00000008
.L_47:


//--------------------- .nv.callgraph             --------------------------
	.section	.nv.callgraph,"",@"SHT_CUDA_CALLGRAPH"
	.align	4
	.sectionentsize	8
	.align		4
        /*0000*/ 	.word	0x00000000
	.align		4
        /*0004*/ 	.word	0xffffffff
	.align		4
        /*0008*/ 	.word	index@(_ZN7cutlass13device_kernelINS_4gemm6kernel13GemmUniversalIN4cute5tupleIJiiiiEEENS1_10collective13CollectiveMmaINS1_34MainloopSm90TmaGmmaWarpSpecializedILi6ENS5_IJNS4_1CILi1EEESB_SB_EEENS1_35KernelTmaWarpSpecializedCooperativeEEENS5_IJNSA_ILi384EEENSA_ILi192EEENSA_ILi32EEEEEENS_6half_tENS5_IJlSB_lEEESJ_SK_NS4_8TiledMMAINS4_8MMA_AtomIJNS4_4SM904GMMA26MMA_64x192x16_F32F16F16_SSILNSO_5MajorE0ELSQ_0ELNSO_7ScaleInE1ELSR_1EEEEEENS4_6LayoutINS5_IJNSA_ILi2EEESB_SB_EEENS5_IJSB_NSA_ILi0EEESX_EEEEENS5_IJNS4_10UnderscoreES10_S10_EEEEENS4_13SM90_TMA_LOADENS4_14ComposedLayoutINS4_7SwizzleILi2ELi4ELi3EEENS4_18smem_ptr_flag_bitsILi16EEENSU_INS5_IJNSA_ILi8EEESH_EEENS5_IJSH_SB_EEEEEEEvNS4_8identityES13_S1D_vS1E_EENS_8epilogue10collective6detail29Sm90TmaWarpSpecializedAdapterINS1H_15DefaultEpilogueISJ_SK_SK_NS1G_6thread17LinearCombinationISJ_Li1EffLNS1L_9ScaleType4KindE0ELNS_15FloatRoundStyleE2ESJ_EENS1_15EpilogueDefaultEEEEEvvEEEEvNT_6ParamsE)
	.align		4
        /*000c*/ 	.word	index@(__assertfail)
	.align		4
        /*0010*/ 	.word	0x00000000
	.align		4
        /*0014*/ 	.word	0xfffffffe
	.align		4
        /*0018*/ 	.word	0x00000000
	.align		4
        /*001c*/ 	.word	0xfffffffd
	.align		4
        /*0020*/ 	.word	0x00000000
	.align		4
        /*0024*/ 	.word	0xfffffffc


//--------------------- .nv.constant4             --------------------------
	.section	.nv.constant4,"a",@progbits
	.align	8
	.align		8
.nv.constant4:
        /*0000*/ 	.dword	__assertfail
	.align		8
        /*0008*/ 	.dword	__unnamed_1
	.align		8
        /*0010*/ 	.dword	_ZN40_INTERNAL_d6e709df_4_k_cu_6b40913d_152304cuda3std3__45__cpo5beginE
	.align		8
        /*0018*/ 	.dword	_ZN40_INTERNAL_d6e709df_4_k_cu_6b40913d_152304cuda3std3__45__cpo3endE
	.align		8
        /*0020*/ 	.dword	_ZN40_INTERNAL_d6e709df_4_k_cu_6b40913d_152304cuda3std3__45__cpo6cbeginE
	.align		8
        /*0028*/ 	.dword	_ZN40_INTERNAL_d6e709df_4_k_cu_6b40913d_152304cuda3std3__45__cpo4cendE
	.align		8
        /*0030*/ 	.dword	_ZN40_INTERNAL_d6e709df_4_k_cu_6b40913d_152304cuda3std3__442_GLOBAL__N__d6e709df_4_k_cu_6b40913d_152306ignoreE
	.align		8
        /*0038*/ 	.dword	_ZN40_INTERNAL_d6e709df_4_k_cu_6b40913d_152304cuda3std3__419piecewise_constructE
	.align		8
        /*0040*/ 	.dword	_ZN40_INTERNAL_d6e709df_4_k_cu_6b40913d_152304cuda3std3__48in_placeE
	.align		8
        /*0048*/ 	.dword	_ZN40_INTERNAL_d6e709df_4_k_cu_6b40913d_152304cuda3std6ranges3__45__cpo4swapE
	.align		8
        /*0050*/ 	.dword	_ZN40_INTERNAL_d6e709df_4_k_cu_6b40913d_152304cuda3std6ranges3__45__cpo9iter_moveE
	.align		8
        /*0058*/ 	.dword	_ZN40_INTERNAL_d6e709df_4_k_cu_6b40913d_152304cute7productE
	.align		8
        /*0060*/ 	.dword	_ZN40_INTERNAL_d6e709df_4_k_cu_6b40913d_152304cute1_E
	.align		8
        /*0068*/ 	.dword	$str$22
	.align		8
        /*0070*/ 	.dword	$str$23


//--------------------- .text._ZN7cutlass13device_kernelINS_4gemm6kernel13GemmUniversalIN4cute5tupleIJiiiiEEENS1_10collective13CollectiveMmaINS1_34MainloopSm90TmaGmmaWarpSpecializedILi6ENS5_IJNS4_1CILi1EEESB_SB_EEENS1_35KernelTmaWarpSpecializedCooperativeEEENS5_IJNSA_ILi384EEENSA_ILi192EEENSA_ILi32EEEEEENS_6half_tENS5_IJlSB_lEEESJ_SK_NS4_8TiledMMAINS4_8MMA_AtomIJNS4_4SM904GMMA26MMA_64x192x16_F32F16F16_SSILNSO_5MajorE0ELSQ_0ELNSO_7ScaleInE1ELSR_1EEEEEENS4_6LayoutINS5_IJNSA_ILi2EEESB_SB_EEENS5_IJSB_NSA_ILi0EEESX_EEEEENS5_IJNS4_10UnderscoreES10_S10_EEEEENS4_13SM90_TMA_LOADENS4_14ComposedLayoutINS4_7SwizzleILi2ELi4ELi3EEENS4_18smem_ptr_flag_bitsILi16EEENSU_INS5_IJNSA_ILi8EEESH_EEENS5_IJSH_SB_EEEEEEEvNS4_8identityES13_S1D_vS1E_EENS_8epilogue10collective6detail29Sm90TmaWarpSpecializedAdapterINS1H_15DefaultEpilogueISJ_SK_SK_NS1G_6thread17LinearCombinationISJ_Li1EffLNS1L_9ScaleType4KindE0ELNS_15FloatRoundStyleE2ESJ_EENS1_15EpilogueDefaultEEEEEvvEEEEvNT_6ParamsE --------------------------
	.section	.text._ZN7cutlass13device_kernelINS_4gemm6kernel13GemmUniversalIN4cute5tupleIJiiiiEEENS1_10collective13CollectiveMmaINS1_34MainloopSm90TmaGmmaWarpSpecializedILi6ENS5_IJNS4_1CILi1EEESB_SB_EEENS1_35KernelTmaWarpSpecializedCooperativeEEENS5_IJNSA_ILi384EEENSA_ILi192EEENSA_ILi32EEEEEENS_6half_tENS5_IJlSB_lEEESJ_SK_NS4_8TiledMMAINS4_8MMA_AtomIJNS4_4SM904GMMA26MMA_64x192x16_F32F16F16_SSILNSO_5MajorE0ELSQ_0ELNSO_7ScaleInE1ELSR_1EEEEEENS4_6LayoutINS5_IJNSA_ILi2EEESB_SB_EEENS5_IJSB_NSA_ILi0EEESX_EEEEENS5_IJNS4_10UnderscoreES10_S10_EEEEENS4_13SM90_TMA_LOADENS4_14ComposedLayoutINS4_7SwizzleILi2ELi4ELi3EEENS4_18smem_ptr_flag_bitsILi16EEENSU_INS5_IJNSA_ILi8EEESH_EEENS5_IJSH_SB_EEEEEEEvNS4_8identityES13_S1D_vS1E_EENS_8epilogue10collective6detail29Sm90TmaWarpSpecializedAdapterINS1H_15DefaultEpilogueISJ_SK_SK_NS1G_6thread17LinearCombinationISJ_Li1EffLNS1L_9ScaleType4KindE0ELNS_15FloatRoundStyleE2ESJ_EENS1_15EpilogueDefaultEEEEEvvEEEEvNT_6ParamsE,"ax",@progbits
	.align	128
.text._ZN7cutlass13device_kernelINS_4gemm6kernel13GemmUniversalIN4cute5tupleIJiiiiEEENS1_10collective13CollectiveMmaINS1_34MainloopSm90TmaGmmaWarpSpecializedILi6ENS5_IJNS4_1CILi1EEESB_SB_EEENS1_35KernelTmaWarpSpecializedCooperativeEEENS5_IJNSA_ILi384EEENSA_ILi192EEENSA_ILi32EEEEEENS_6half_tENS5_IJlSB_lEEESJ_SK_NS4_8TiledMMAINS4_8MMA_AtomIJNS4_4SM904GMMA26MMA_64x192x16_F32F16F16_SSILNSO_5MajorE0ELSQ_0ELNSO_7ScaleInE1ELSR_1EEEEEENS4_6LayoutINS5_IJNSA_ILi2EEESB_SB_EEENS5_IJSB_NSA_ILi0EEESX_EEEEENS5_IJNS4_10UnderscoreES10_S10_EEEEENS4_13SM90_TMA_LOADENS4_14ComposedLayoutINS4_7SwizzleILi2ELi4ELi3EEENS4_18smem_ptr_flag_bitsILi16EEENSU_INS5_IJNSA_ILi8EEESH_EEENS5_IJSH_SB_EEEEEEEvNS4_8identityES13_S1D_vS1E_EENS_8epilogue10collective6detail29Sm90TmaWarpSpecializedAdapterINS1H_15DefaultEpilogueISJ_SK_SK_NS1G_6thread17LinearCombinationISJ_Li1EffLNS1L_9ScaleType4KindE0ELNS_15FloatRoundStyleE2ESJ_EENS1_15EpilogueDefaultEEEEEvvEEEEvNT_6ParamsE:
        .type           _ZN7cutlass13device_kernelINS_4gemm6kernel13GemmUniversalIN4cute5tupleIJiiiiEEENS1_10collective13CollectiveMmaINS1_34MainloopSm90TmaGmmaWarpSpecializedILi6ENS5_IJNS4_1CILi1EEESB_SB_EEENS1_35KernelTmaWarpSpecializedCooperativeEEENS5_IJNSA_ILi384EEENSA_ILi192EEENSA_ILi32EEEEEENS_6half_tENS5_IJlSB_lEEESJ_SK_NS4_8TiledMMAINS4_8MMA_AtomIJNS4_4SM904GMMA26MMA_64x192x16_F32F16F16_SSILNSO_5MajorE0ELSQ_0ELNSO_7ScaleInE1ELSR_1EEEEEENS4_6LayoutINS5_IJNSA_ILi2EEESB_SB_EEENS5_IJSB_NSA_ILi0EEESX_EEEEENS5_IJNS4_10UnderscoreES10_S10_EEEEENS4_13SM90_TMA_LOADENS4_14ComposedLayoutINS4_7SwizzleILi2ELi4ELi3EEENS4_18smem_ptr_flag_bitsILi16EEENSU_INS5_IJNSA_ILi8EEESH_EEENS5_IJSH_SB_EEEEEEEvNS4_8identityES13_S1D_vS1E_EENS_8epilogue10collective6detail29Sm90TmaWarpSpecializedAdapterINS1H_15DefaultEpilogueISJ_SK_SK_NS1G_6thread17LinearCombinationISJ_Li1EffLNS1L_9ScaleType4KindE0ELNS_15FloatRoundStyleE2ESJ_EENS1_15EpilogueDefaultEEEEEvvEEEEvNT_6ParamsE,@function
        .size           _ZN7cutlass13device_kernelINS_4gemm6kernel13GemmUniversalIN4cute5tupleIJiiiiEEENS1_10collective13CollectiveMmaINS1_34MainloopSm90TmaGmmaWarpSpecializedILi6ENS5_IJNS4_1CILi1EEESB_SB_EEENS1_35KernelTmaWarpSpecializedCooperativeEEENS5_IJNSA_ILi384EEENSA_ILi192EEENSA_ILi32EEEEEENS_6half_tENS5_IJlSB_lEEESJ_SK_NS4_8TiledMMAINS4_8MMA_AtomIJNS4_4SM904GMMA26MMA_64x192x16_F32F16F16_SSILNSO_5MajorE0ELSQ_0ELNSO_7ScaleInE1ELSR_1EEEEEENS4_6LayoutINS5_IJNSA_ILi2EEESB_SB_EEENS5_IJSB_NSA_ILi0EEESX_EEEEENS5_IJNS4_10UnderscoreES10_S10_EEEEENS4_13SM90_TMA_LOADENS4_14ComposedLayoutINS4_7SwizzleILi2ELi4ELi3EEENS4_18smem_ptr_flag_bitsILi16EEENSU_INS5_IJNSA_ILi8EEESH_EEENS5_IJSH_SB_EEEEEEEvNS4_8identityES13_S1D_vS1E_EENS_8epilogue10collective6detail29Sm90TmaWarpSpecializedAdapterINS1H_15DefaultEpilogueISJ_SK_SK_NS1G_6thread17LinearCombinationISJ_Li1EffLNS1L_9ScaleType4KindE0ELNS_15FloatRoundStyleE2ESJ_EENS1_15EpilogueDefaultEEEEEvvEEEEvNT_6ParamsE,(.L_x_644 - _ZN7cutlass13device_kernelINS_4gemm6kernel13GemmUniversalIN4cute5tupleIJiiiiEEENS1_10collective13CollectiveMmaINS1_34MainloopSm90TmaGmmaWarpSpecializedILi6ENS5_IJNS4_1CILi1EEESB_SB_EEENS1_35KernelTmaWarpSpecializedCooperativeEEENS5_IJNSA_ILi384EEENSA_ILi192EEENSA_ILi32EEEEEENS_6half_tENS5_IJlSB_lEEESJ_SK_NS4_8TiledMMAINS4_8MMA_AtomIJNS4_4SM904GMMA26MMA_64x192x16_F32F16F16_SSILNSO_5MajorE0ELSQ_0ELNSO_7ScaleInE1ELSR_1EEEEEENS4_6LayoutINS5_IJNSA_ILi2EEESB_SB_EEENS5_IJSB_NSA_ILi0EEESX_EEEEENS5_IJNS4_10UnderscoreES10_S10_EEEEENS4_13SM90_TMA_LOADENS4_14ComposedLayoutINS4_7SwizzleILi2ELi4ELi3EEENS4_18smem_ptr_flag_bitsILi16EEENSU_INS5_IJNSA_ILi8EEESH_EEENS5_IJSH_SB_EEEEEEEvNS4_8identityES13_S1D_vS1E_EENS_8epilogue10collective6detail29Sm90TmaWarpSpecializedAdapterINS1H_15DefaultEpilogueISJ_SK_SK_NS1G_6thread17LinearCombinationISJ_Li1EffLNS1L_9ScaleType4KindE0ELNS_15FloatRoundStyleE2ESJ_EENS1_15EpilogueDefaultEEEEEvvEEEEvNT_6ParamsE)
        .other          _ZN7cutlass13device_kernelINS_4gemm6kernel13GemmUniversalIN4cute5tupleIJiiiiEEENS1_10collective13CollectiveMmaINS1_34MainloopSm90TmaGmmaWarpSpecializedILi6ENS5_IJNS4_1CILi1EEESB_SB_EEENS1_35KernelTmaWarpSpecializedCooperativeEEENS5_IJNSA_ILi384EEENSA_ILi192EEENSA_ILi32EEEEEENS_6half_tENS5_IJlSB_lEEESJ_SK_NS4_8TiledMMAINS4_8MMA_AtomIJNS4_4SM904GMMA26MMA_64x192x16_F32F16F16_SSILNSO_5MajorE0ELSQ_0ELNSO_7ScaleInE1ELSR_1EEEEEENS4_6LayoutINS5_IJNSA_ILi2EEESB_SB_EEENS5_IJSB_NSA_ILi0EEESX_EEEEENS5_IJNS4_10UnderscoreES10_S10_EEEEENS4_13SM90_TMA_LOADENS4_14ComposedLayoutINS4_7SwizzleILi2ELi4ELi3EEENS4_18smem_ptr_flag_bitsILi16EEENSU_INS5_IJNSA_ILi8EEESH_EEENS5_IJSH_SB_EEEEEEEvNS4_8identityES13_S1D_vS1E_EENS_8epilogue10collective6detail29Sm90TmaWarpSpecializedAdapterINS1H_15DefaultEpilogueISJ_SK_SK_NS1G_6thread17LinearCombinationISJ_Li1EffLNS1L_9ScaleType4KindE0ELNS_15FloatRoundStyleE2ESJ_EENS1_15EpilogueDefaultEEEEEvvEEEEvNT_6ParamsE,@"STO_CUDA_ENTRY STV_DEFAULT"
_ZN7cutlass13device_kernelINS_4gemm6kernel13GemmUniversalIN4cute5tupleIJiiiiEEENS1_10collective13CollectiveMmaINS1_34MainloopSm90TmaGmmaWarpSpecializedILi6ENS5_IJNS4_1CILi1EEESB_SB_EEENS1_35KernelTmaWarpSpecializedCooperativeEEENS5_IJNSA_ILi384EEENSA_ILi192EEENSA_ILi32EEEEEENS_6half_tENS5_IJlSB_lEEESJ_SK_NS4_8TiledMMAINS4_8MMA_AtomIJNS4_4SM904GMMA26MMA_64x192x16_F32F16F16_SSILNSO_5MajorE0ELSQ_0ELNSO_7ScaleInE1ELSR_1EEEEEENS4_6LayoutINS5_IJNSA_ILi2EEESB_SB_EEENS5_IJSB_NSA_ILi0EEESX_EEEEENS5_IJNS4_10UnderscoreES10_S10_EEEEENS4_13SM90_TMA_LOADENS4_14ComposedLayoutINS4_7SwizzleILi2ELi4ELi3EEENS4_18smem_ptr_flag_bitsILi16EEENSU_INS5_IJNSA_ILi8EEESH_EEENS5_IJSH_SB_EEEEEEEvNS4_8identityES13_S1D_vS1E_EENS_8epilogue10collective6detail29Sm90TmaWarpSpecializedAdapterINS1H_15DefaultEpilogueISJ_SK_SK_NS1G_6thread17LinearCombinationISJ_Li1EffLNS1L_9ScaleType4KindE0ELNS_15FloatRoundStyleE2ESJ_EENS1_15EpilogueDefaultEEEEEvvEEEEvNT_6ParamsE:
[----:B------:R-:W0:Y:S02]  /*0000*/  LDC R1, c[0x0][0x28] ;  /* 0x00000a00ff017b82 */ /* 0x000e240000000800 */
[----:B0-----:R-:W-:Y:S01]  /*0010*/  VIADD R1, R1, 0xfffffbc8 ;  /* 0xfffffbc801017836 */ /* 0x001fe20000000000 */
[----:B------:R-:W0:Y:S01]  /*0020*/  S2R R2, SR_TID.X ;  /* 0x0000000000027919 */ /* 0x000e220000002100 */
[----:B------:R-:W-:Y:S01]  /*0030*/  ELECT P0, URZ, PT ;  /* 0x00000000003f782f */ /* 0x000fe20003800000 */
[----:B------:R-:W-:Y:S01]  /*0040*/  BSSY B0, `(.L_x_0) ;  /* 0x0000015000007945 */ /* 0x000fe20003800000 */
[--C-:B0-----:R-:W-:Y:S02]  /*0050*/  SHF.R.U32.HI R0, RZ, 0x5, R2.reuse ;  /* 0x00000005ff007819 */ /* 0x101fe40000011602 */
[----:B------:R-:W-:-:S03]  /*0060*/  SHF.R.U32.HI R2, RZ, 0x7, R2 ;  /* 0x00000007ff027819 */ /* 0x000fc60000011602 */
[----:B------:R-:W0:Y:S04]  /*0070*/  SHFL.IDX PT, R3, R0, RZ, 0x1f ;  /* 0x00001fff00037589 */ /* 0x000e2800000e0000 */
[----:B------:R-:W1:Y:S01]  /*0080*/  SHFL.IDX PT, R2, R2, RZ, 0x1f ;  /* 0x00001fff02027589 */ /* 0x000e6200000e0000 */
[----:B0-----:R-:W-:Y:S02]  /*0090*/  R2UR UR10, R3 ;  /* 0x00000000030a72ca */ /* 0x001fe400000e0000 */
[----:B-1----:R-:W-:-:S11]  /*00a0*/  R2UR UR5, R2 ;  /* 0x00000000020572ca */ /* 0x002fd600000e0000 */
[----:B------:R-:W-:Y:S02]  /*00b0*/  USHF.R.S32.HI UR4, URZ, 0x1f, UR10 ;  /* 0x0000001f3f047899 */ /* 0x000fe4000801140a */
[----:B------:R-:W-:Y:S02]  /*00c0*/  ISETP.NE.OR P0, PT, RZ, UR10, !P0 ;  /* 0x0000000aff007c0c */ /* 0x000fe4000c705670 */
[----:B------:R-:W-:-:S04]  /*00d0*/  ULEA.HI UR4, UR4, UR10, URZ, 0x2 ;  /* 0x0000000a04047291 */ /* 0x000fc8000f8f103f */
[----:B------:R-:W-:-:S04]  /*00e0*/  ULOP3.LUT UR4, UR4, 0xfffffffc, URZ, 0xc0, !UPT ;  /* 0xfffffffc04047892 */ /* 0x000fc8000f8ec03f */
[----:B------:R-:W-:-:S03]  /*00f0*/  UIADD3 UR10, UR10, -UR4, URZ ;  /* 0x800000040a0a7290 */ /* 0x000fc6000fffe03f */
[----:B------:R-:W-:Y:S09]  /*0100*/  @P0 BRA `(.L_x_1) ;  /* 0x0000000000200947 */ /* 0x000ff20003800000 */
[----:B------:R-:W-:Y:S02]  /*0110*/  ULDC.64 UR6, c[0x0][0x198] ;  /* 0x0000660000067ab9 */ /* 0x000fe40000000a00 */
[----:B------:R-:W-:Y:S02]  /*0120*/  UIADD3 UR8, UP0, UR6, 0xf0, URZ ;  /* 0x000000f006087890 */ /* 0x000fe4000ff1e03f */
[----:B------:R-:W-:Y:S02]  /*0130*/  UIADD3 UR6, UP1, UR6, 0x1f0, URZ ;  /* 0x000001f006067890 */ /* 0x000fe4000ff3e03f */
[----:B------:R-:W-:Y:S02]  /*0140*/  UIADD3.X UR9, URZ, UR7, URZ, UP0, !UPT ;  /* 0x000000073f097290 */ /* 0x000fe400087fe43f */
[----:B------:R-:W-:-:S07]  /*0150*/  UIADD3.X UR7, URZ, UR7, URZ, UP1, !UPT ;  /* 0x000000073f077290 */ /* 0x000fce0008ffe43f */
[----:B------:R0:W-:Y:S02]  /*0160*/  UTMACCTL.PF [UR8] ;  /* 0x00000000080079b9 */ /* 0x0001e40008040000 */
[----:B------:R0:W-:Y:S02]  /*0170*/  UTMACCTL.PF [UR6] ;  /* 0x00000000060079b9 */ /* 0x0001e40008040000 */
[----:B0-----:R-:W-:Y:S01]  /*0180*/  NOP ;  /* 0x0000000000007918 */ /* 0x001fe20000000000 */
.L_x_1:
[----:B------:R-:W-:Y:S05]  /*0190*/  BSYNC B0 ;  /* 0x0000000000007941 */ /* 0x000fea0003800000 */
.L_x_0:
[----:B------:R-:W0:Y:S01]  /*01a0*/  SHFL.IDX PT, R2, R0, RZ, 0x1f ;  /* 0x00001fff00027589 */ /* 0x000e2200000e0000 */
[----:B------:R-:W-:Y:S01]  /*01b0*/  UISETP.NE.AND UP0, UPT, UR10, 0x3, UPT ;  /* 0x000000030a00788c */ /* 0x000fe2000bf05270 */
[----:B------:R-:W-:Y:S01]  /*01c0*/  ISETP.NE.AND P1, PT, RZ, UR5, PT ;  /* 0x00000005ff007c0c */ /* 0x000fe2000bf25270 */
[----:B------:R-:W-:Y:S02]  /*01d0*/  UIADD3 UR18, UR5, -0x1, URZ ;  /* 0xffffffff05127890 */ /* 0x000fe4000fffe03f */
[----:B------:R-:W-:Y:S02]  /*01e0*/  UISETP.EQ.OR UP0, UPT, UR10, URZ, !UP0 ;  /* 0x0000003f0a00728c */ /* 0x000fe4000c702670 */
[----:B------:R-:W-:Y:S02]  /*01f0*/  UISETP.GE.U32.AND UP1, UPT, UR18, 0x2, UPT ;  /* 0x000000021200788c */ /* 0x000fe4000bf26070 */
[----:B------:R-:W-:-:S04]  /*0200*/  UISETP.EQ.AND UP0, UPT, UR5, URZ, UP0 ;  /* 0x0000003f0500728c */ /* 0x000fc80008702270 */
[----:B------:R-:W-:-:S04]  /*0210*/  USEL UR40, URZ, 0x1, !UP0 ;  /* 0x000000013f287887 */ /* 0x000fc8000c000000 */
[----:B------:R-:W-:Y:S01]  /*0220*/  USEL UR40, UR40, 0x2, UP1 ;  /* 0x0000000228287887 */ /* 0x000fe20008800000 */
[----:B0-----:R-:W-:-:S13]  /*0230*/  ISETP.NE.AND P0, PT, R2, RZ, PT ;  /* 0x000000ff0200720c */ /* 0x001fda0003f05270 */
[----:B------:R-:W-:Y:S05]  /*0240*/  @P0 BRA `(.L_x_2) ;  /* 0x0000000000680947 */ /* 0x000fea0003800000 */
[----:B------:R-:W0:Y:S01]  /*0250*/  S2UR UR8, SR_CgaCtaId ;  /* 0x00000000000879c3 */ /* 0x000e220000008800 */
[----:B------:R-:W-:Y:S01]  /*0260*/  UMOV UR4, 0x400 ;  /* 0x0000040000047882 */ /* 0x000fe20000000000 */
[----:B------:R-:W-:Y:S01]  /*0270*/  UMOV UR5, 0x1 ;  /* 0x0000000100057882 */ /* 0x000fe20000000000 */
[----:B------:R-:W-:Y:S01]  /*0280*/  UMOV UR6, 0x100 ;  /* 0x0000010000067882 */ /* 0x000fe20000000000 */
[----:B------:R-:W-:Y:S01]  /*0290*/  ELECT P0, URZ, PT ;  /* 0x00000000003f782f */ /* 0x000fe20003800000 */
[----:B------:R-:W-:-:S04]  /*02a0*/  UIADD3 UR6, -UR6, 0x100000, URZ ;  /* 0x0010000006067890 */ /* 0x000fc8000fffe13f */
[----:B------:R-:W-:Y:S02]  /*02b0*/  USHF.L.U32 UR7, UR6, 0xb, URZ ;  /* 0x0000000b06077899 */ /* 0x000fe4000800063f */
[----:B------:R-:W-:Y:S02]  /*02c0*/  USHF.L.U32 UR6, UR6, 0x1, URZ ;  /* 0x0000000106067899 */ /* 0x000fe4000800063f */
[----:B0-----:R-:W-:Y:S02]  /*02d0*/  ULEA UR8, UR8, UR4, 0x18 ;  /* 0x0000000408087291 */ /* 0x001fe4000f8ec03f */
[----:B------:R-:W-:-:S04]  /*02e0*/  UIADD3 UR4, -UR5, 0x100000, URZ ;  /* 0x0010000005047890 */ /* 0x000fc8000fffe13f */
[----:B------:R-:W-:Y:S02]  /*02f0*/  USHF.L.U32 UR5, UR4, 0xb, URZ ;  /* 0x0000000b04057899 */ /* 0x000fe4000800063f */
[----:B------:R-:W-:Y:S01]  /*0300*/  USHF.L.U32 UR4, UR4, 0x1, URZ ;  /* 0x0000000104047899 */ /* 0x000fe2000800063f */
[----:B------:R-:W0:Y:S11]  /*0310*/  FENCE.VIEW.ASYNC.S ;  /* 0x00000000000073c6 */ /* 0x000e360000000000 */
[----:B0-----:R0:W1:Y:S01]  /*0320*/  SYNCS.EXCH.64 URZ, [UR8], UR4 ;  /* 0x00000004083f75b2 */ /* 0x0010620008000100 */
[----:B------:R0:W2:Y:S01]  /*0330*/  SYNCS.EXCH.64 URZ, [UR8+0x30], UR6 ;  /* 0x00003006083f75b2 */ /* 0x0000a20008000100 */
[----:B------:R0:W3:Y:S01]  /*0340*/  SYNCS.EXCH.64 URZ, [UR8+0x8], UR4 ;  /* 0x00000804083f75b2 */ /* 0x0000e20008000100 */
[----:B------:R0:W4:Y:S01]  /*0350*/  SYNCS.EXCH.64 URZ, [UR8+0x38], UR6 ;  /* 0x00003806083f75b2 */ /* 0x0001220008000100 */
[----:B------:R0:W0:Y:S01]  /*0360*/  SYNCS.EXCH.64 URZ, [UR8+0x10], UR4 ;  /* 0x00001004083f75b2 */ /* 0x0000220008000100 */
[----:B------:R0:W0:Y:S01]  /*0370*/  SYNCS.EXCH.64 URZ, [UR8+0x40], UR6 ;  /* 0x00004006083f75b2 */ /* 0x0000220008000100 */
[----:B------:R0:W0:Y:S01]  /*0380*/  SYNCS.EXCH.64 URZ, [UR8+0x18], UR4 ;  /* 0x00001804083f75b2 */ /* 0x0000220008000100 */
[----:B------:R0:W0:Y:S01]  /*0390*/  SYNCS.EXCH.64 URZ, [UR8+0x48], UR6 ;  /* 0x00004806083f75b2 */ /* 0x0000220008000100 */
[----:B------:R0:W0:Y:S01]  /*03a0*/  SYNCS.EXCH.64 URZ, [UR8+0x20], UR4 ;  /* 0x00002004083f75b2 */ /* 0x0000220008000100 */
[----:B------:R0:W0:Y:S01]  /*03b0*/  SYNCS.EXCH.64 URZ, [UR8+0x50], UR6 ;  /* 0x00005006083f75b2 */ /* 0x0000220008000100 */
[----:B------:R0:W0:Y:S01]  /*03c0*/  SYNCS.EXCH.64 URZ, [UR8+0x28], UR4 ;  /* 0x00002804083f75b2 */ /* 0x0000220008000100 */
[----:B------:R0:W0:Y:S01]  /*03d0*/  SYNCS.EXCH.64 URZ, [UR8+0x58], UR6 ;  /* 0x00005806083f75b2 */ /* 0x0000220008000100 */
[----:B------:R-:W-:Y:S01]  /*03e0*/  NOP ;  /* 0x0000000000007918 */ /* 0x000fe20000000000 */
.L_x_2:
[----:B------:R-:W5:Y:S01]  /*03f0*/  SHFL.IDX PT, R0, R0, RZ, 0x1f ;  /* 0x00001fff00007589 */ /* 0x000f6200000e0000 */
[----:B------:R-:W-:Y:S01]  /*0400*/  ELECT P0, URZ, PT ;  /* 0x00000000003f782f */ /* 0x000fe20003800000 */
[----:B------:R-:W1:Y:S01]  /*0410*/  S2UR UR17, SR_CTAID.Y ;  /* 0x00000000001179c3 */ /* 0x000e620000002600 */
[----:B0-----:R-:W-:Y:S01]  /*0420*/  ULDC UR5, c[0x0][0x65c] ;  /* 0x0001970000057ab9 */ /* 0x001fe20000000800 */
[----:B------:R-:W-:Y:S01]  /*0430*/  UMOV UR12, 0x20 ;  /* 0x00000020000c7882 */ /* 0x000fe20000000000 */
[----:B------:R-:W-:Y:S01]  /*0440*/  UISETP.NE.AND UP2, UPT, UR5, 0x1, UPT ;  /* 0x000000010500788c */ /* 0x000fe2000bf45270 */
[----:B------:R-:W-:Y:S01]  /*0450*/  NOP ;  /* 0x0000000000007918 */ /* 0x000fe20000000000 */
[----:B------:R-:W-:Y:S02]  /*0460*/  NOP ;  /* 0x0000000000007918 */ /* 0x000fe40000000000 */
[----:B------:R-:W-:Y:S01]  /*0470*/  UP2UR UR46, UPR, URZ, 0x4 ;  /* 0x000000043f2e7883 */ /* 0x000fe20008000000 */
[----:B------:R-:W0:Y:S01]  /*0480*/  S2UR UR4, SR_CTAID.X ;  /* 0x00000000000479c3 */ /* 0x000e220000002500 */
[----:B------:R-:W-:-:S02]  /*0490*/  PLOP3.LUT P2, PT, PT, PT, UP2, 0x80, 0x0 ;  /* 0x000000000000781c */ /* 0x000fc40003f4f028 */
[----:B------:R-:W-:Y:S02]  /*04a0*/  PLOP3.LUT P4, PT, PT, PT, UP2, 0x80, 0x0 ;  /* 0x000000000000781c */ /* 0x000fe40003f8f028 */
[----:B------:R-:W-:Y:S01]  /*04b0*/  PLOP3.LUT P3, PT, PT, PT, UP2, 0x80, 0x0 ;  /* 0x000000000000781c */ /* 0x000fe20003f6f028 */
[----:B------:R-:W-:Y:S01]  /*04c0*/  @UP2 ULDC UR14, c[0x0][0x10] ;  /* 0x00000400000e2ab9 */ /* 0x000fe20000000800 */
[----:B------:R-:W-:Y:S01]  /*04d0*/  @UP2 UMOV UR9, URZ ;  /* 0x0000003f00092c82 */ /* 0x000fe20008000000 */
[----:B------:R-:W-:Y:S01]  /*04e0*/  @!UP2 ULDC UR11, c[0x0][0xc] ;  /* 0x00000300000baab9 */ /* 0x000fe20000000800 */
[----:B-----5:R-:W-:Y:S01]  /*04f0*/  ISETP.NE.OR P0, PT, R0, RZ, !P0 ;  /* 0x000000ff0000720c */ /* 0x020fe20004705670 */
[----:B-1----:R-:W-:Y:S02]  /*0500*/  @UP2 UMOV UR7, UR17 ;  /* 0x0000001100072c82 */ /* 0x002fe40008000000 */
[----:B------:R-:W-:Y:S01]  /*0510*/  @UP2 UMOV UR8, UR7 ;  /* 0x0000000700082c82 */ /* 0x000fe20008000000 */
[----:B------:R-:W-:Y:S01]  /*0520*/  @!UP2 UMOV UR7, UR17 ;  /* 0x000000110007ac82 */ /* 0x000fe20008000000 */
[----:B0-----:R-:W-:-:S08]  /*0530*/  @UP2 UIMAD.WIDE.U32 UR14, UR4, UR14, UR8 ;  /* 0x0000000e040e22a5 */ /* 0x001fd0000f8e0008 */
[----:B------:R-:W-:Y:S01]  /*0540*/  VOTEU.ALL UP0, P0 ;  /* 0x00000000003f7886 */ /* 0x000fe20000000000 */
[----:B------:R-:W-:Y:S01]  /*0550*/  VOTEU.ALL UP1, P0 ;  /* 0x00000000003f7886 */ /* 0x000fe20000020000 */
[----:B------:R-:W-:-:S03]  /*0560*/  IMAD.U32 R2, RZ, RZ, UR14 ;  /* 0x0000000eff027e24 */ /* 0x000fc6000f8e00ff */
[----:B------:R-:W0:Y:S01]  /*0570*/  @!UP0 S2UR UR6, SR_CgaCtaId ;  /* 0x00000000000689c3 */ /* 0x000e220000008800 */
[----:B------:R-:W-:Y:S01]  /*0580*/  @!UP0 UMOV UR5, 0x400 ;  /* 0x0000040000058882 */ /* 0x000fe20000000000 */
[----:B------:R-:W-:-:S04]  /*0590*/  @!UP0 UIADD3 UR12, -UR12, 0x100000, URZ ;  /* 0x001000000c0c8890 */ /* 0x000fc8000fffe13f */
[----:B------:R-:W-:Y:S02]  /*05a0*/  @!UP0 USHF.L.U32 UR13, UR12, 0xb, URZ ;  /* 0x0000000b0c0d8899 */ /* 0x000fe4000800063f */
[----:B------:R-:W-:Y:S01]  /*05b0*/  @!UP0 USHF.L.U32 UR12, UR12, 0x1, URZ ;  /* 0x000000010c0c8899 */ /* 0x000fe2000800063f */
[----:B------:R-:W-:Y:S01]  /*05c0*/  IMAD.U32 R3, RZ, RZ, UR15 ;  /* 0x0000000fff037e24 */ /* 0x000fe2000f8e00ff */
[----:B0-----:R-:W-:Y:S01]  /*05d0*/  @!UP0 ULEA UR16, UR6, UR5, 0x18 ;  /* 0x0000000506108291 */ /* 0x001fe2000f8ec03f */
[----:B------:R-:W-:Y:S01]  /*05e0*/  VOTEU.ALL UP0, P0 ;  /* 0x00000000003f7886 */ /* 0x000fe20000000000 */
[----:B------:R-:W-:Y:S01]  /*05f0*/  PLOP3.LUT P0, PT, PT, PT, UP2, 0x80, 0x0 ;  /* 0x000000000000781c */ /* 0x000fe20003f0f028 */
[----:B------:R-:W-:Y:S01]  /*0600*/  UMOV UR5, URZ ;  /* 0x0000003f00057c82 */ /* 0x000fe20008000000 */
[----:B------:R-:W-:Y:S01]  /*0610*/  @UP2 UMOV UR6, URZ ;  /* 0x0000003f00062c82 */ /* 0x000fe20008000000 */
[----:B------:R-:W-:Y:S02]  /*0620*/  @!UP2 UIMAD.WIDE.U32 UR8, UR11, UR7, UR4 ;  /* 0x000000070b08a2a5 */ /* 0x000fe4000f8e0004 */
[----:B------:R-:W-:-:S04]  /*0630*/  @UP2 UIADD3 UR6, UR15, UR6, URZ ;  /* 0x000000060f062290 */ /* 0x000fc8000fffe03f */
[----:B------:R-:W-:Y:S01]  /*0640*/  IMAD.U32 R5, RZ, RZ, UR9 ;  /* 0x00000009ff057e24 */ /* 0x000fe2000f8e00ff */
[----:B------:R-:W0:Y:S02]  /*0650*/  FENCE.VIEW.ASYNC.S ;  /* 0x00000000000073c6 */ /* 0x000e240000000000 */
[----:B0-----:R0:W2:Y:S01]  /*0660*/  @!UP0 SYNCS.EXCH.64 URZ, [UR16+0x70], UR12 ;  /* 0x0000700c103f85b2 */ /* 0x0010a20008000100 */
[----:B------:R-:W-:Y:S01]  /*0670*/  @P2 MOV R6, UR6 ;  /* 0x0000000600062c02 */ /* 0x000fe20008000f00 */
[----:B------:R-:W-:Y:S02]  /*0680*/  IMAD.U32 R3, RZ, RZ, UR9 ;  /* 0x00000009ff037e24 */ /* 0x000fe4000f8e00ff */
[----:B------:R-:W-:Y:S02]  /*0690*/  @P0 IMAD.MOV.U32 R7, RZ, RZ, R2 ;  /* 0x000000ffff070224 */ /* 0x000fe400078e0002 */
[----:B------:R-:W-:Y:S02]  /*06a0*/  IMAD.U32 R2, RZ, RZ, UR8 ;  /* 0x00000008ff027e24 */ /* 0x000fe4000f8e00ff */
[----:B------:R-:W-:-:S02]  /*06b0*/  @!P4 IMAD.MOV.U32 R6, RZ, RZ, R5 ;  /* 0x000000ffff06c224 */ /* 0x000fc400078e0005 */
[----:B------:R-:W-:Y:S01]  /*06c0*/  IMAD.U32 R4, RZ, RZ, UR8 ;  /* 0x00000008ff047e24 */ /* 0x000fe2000f8e00ff */
[----:B------:R-:W-:Y:S02]  /*06d0*/  @!P3 MOV R7, R2 ;  /* 0x000000020007b202 */ /* 0x000fe40000000f00 */
[----:B------:R0:W-:Y:S01]  /*06e0*/  STL [R1+0x180], R6 ;  /* 0x0001800601007387 */ /* 0x0001e20000100800 */
[----:B------:R0:W2:Y:S03]  /*06f0*/  @!UP1 SYNCS.EXCH.64 URZ, [UR16+0x78], UR12 ;  /* 0x0000780c103f95b2 */ /* 0x0000a60008000100 */
[----:B------:R0:W-:Y:S01]  /*0700*/  STL [R1+0x184], R7 ;  /* 0x0001840701007387 */ /* 0x0001e20000100800 */
[----:B------:R-:W-:Y:S01]  /*0710*/  NOP ;  /* 0x0000000000007918 */ /* 0x000fe20000000000 */
[----:B--234-:R-:W-:Y:S06]  /*0720*/  BAR.SYNC.DEFER_BLOCKING 0x0 ;  /* 0x0000000000007b1d */ /* 0x01cfec0000010000 */
[----:B------:R-:W-:Y:S05]  /*0730*/  @!P1 BRA `(.L_x_3) ;  /* 0x0000016800d89947 */ /* 0x000fea0003800000 */
[----:B------:R-:W-:-:S06]  /*0740*/  UISETP.GT.U32.AND UP0, UPT, UR18, 0x1, UPT ;  /* 0x000000011200788c */ /* 0x000fcc000bf04070 */
[----:B------:R-:W-:-:S13]  /*0750*/  PLOP3.LUT P0, PT, PT, PT, UP0, 0x80, 0x0 ;  /* 0x000000000000781c */ /* 0x000fda0003f0f008 */
[----:B0-----:R-:W-:Y:S05]  /*0760*/  @P0 EXIT ;  /* 0x000000000000094d */ /* 0x001fea0003800000 */
[----:B------:R-:W-:Y:S01]  /*0770*/  ULDC.64 UR8, c[0x0][0x650] ;  /* 0x0001940000087ab9 */ /* 0x000fe20000000a00 */
[----:B------:R-:W-:Y:S01]  /*0780*/  UMOV UR41, 0xffffffff ;  /* 0xffffffff00297882 */ /* 0x000fe20000000000 */
[----:B------:R-:W-:Y:S01]  /*0790*/  ISETP.GE.U32.AND P0, PT, R7, UR8, PT ;  /* 0x0000000807007c0c */ /* 0x000fe2000bf06070 */
[----:B------:R-:W-:Y:S01]  /*07a0*/  UMOV UR42, 0xffffffff ;  /* 0xffffffff002a7882 */ /* 0x000fe20000000000 */
[----:B------:R-:W-:Y:S01]  /*07b0*/  UMOV UR43, 0xffffffff ;  /* 0xffffffff002b7882 */ /* 0x000fe20000000000 */
[----:B------:R-:W-:Y:S02]  /*07c0*/  PRMT R0, RZ, 0x7610, R0 ;  /* 0x00007610ff007816 */ /* 0x000fe40000000000 */
[----:B------:R-:W-:-:S13]  /*07d0*/  ISETP.GE.U32.AND.EX P0, PT, R6, UR9, PT, P0 ;  /* 0x0000000906007c0c */ /* 0x000fda000bf06100 */
[----:B------:R-:W-:Y:S05]  /*07e0*/  @P0 BRA `(.L_x_4) ;  /* 0x0000000400800947 */ /* 0x000fea0003800000 */
[----:B------:R-:W-:Y:S01]  /*07f0*/  I2FP.F32.U32 R0, UR4 ;  /* 0x0000000400007c45 */ /* 0x000fe20008201000 */
[----:B------:R-:W-:Y:S01]  /*0800*/  ULDC.64 UR16, c[0x0][0x628] ;  /* 0x00018a0000107ab9 */ /* 0x000fe20000000a00 */
[----:B------:R-:W-:Y:S01]  /*0810*/  ULDC UR6, c[0x0][0x150] ;  /* 0x0000540000067ab9 */ /* 0x000fe20000000800 */
[----:B------:R-:W-:Y:S01]  /*0820*/  ISETP.NE.U32.AND P0, PT, RZ, UR16, PT ;  /* 0x00000010ff007c0c */ /* 0x000fe2000bf05070 */
[----:B------:R-:W-:Y:S01]  /*0830*/  ULDC UR15, c[0x0][0x630] ;  /* 0x00018c00000f7ab9 */ /* 0x000fe20000000800 */
[----:B------:R-:W-:Y:S01]  /*0840*/  FMUL R0, R0, UR6 ;  /* 0x0000000600007c20 */ /* 0x000fe20008400000 */
[----:B------:R-:W-:Y:S01]  /*0850*/  R2UR UR18, R7 ;  /* 0x00000000071272ca */ /* 0x000fe200000e0000 */
[----:B------:R-:W-:Y:S01]  /*0860*/  ULDC UR20, c[0x0][0x154] ;  /* 0x0000550000147ab9 */ /* 0x000fe20000000800 */
[----:B------:R-:W-:Y:S01]  /*0870*/  ISETP.NE.AND.EX P0, PT, RZ, UR17, PT, P0 ;  /* 0x00000011ff007c0c */ /* 0x000fe2000bf05300 */
[----:B------:R0:W1:Y:S01]  /*0880*/  F2I.U32.TRUNC.NTZ R2, R0 ;  /* 0x0000000000027305 */ /* 0x000062000020f000 */
[----:B------:R-:W-:-:S02]  /*0890*/  R2UR UR19, R6 ;  /* 0x00000000061372ca */ /* 0x000fc400000e0000 */
[----:B------:R-:W-:Y:S02]  /*08a0*/  R2UR UR8, R7 ;  /* 0x00000000070872ca */ /* 0x000fe400000e0000 */
[----:B------:R-:W-:-:S07]  /*08b0*/  R2UR UR9, R6 ;  /* 0x00000000060972ca */ /* 0x000fce00000e0000 */
[----:B0-----:R-:W-:Y:S08]  /*08c0*/  @!P0 BRA `(.L_x_5) ;  /* 0x0000000000308947 */ /* 0x001ff00003800000 */
[----:B------:R-:W-:Y:S01]  /*08d0*/  R2UR UR8, R7 ;  /* 0x00000000070872ca */ /* 0x000fe200000e0000 */
[----:B------:R-:W-:Y:S01]  /*08e0*/  ULDC UR6, c[0x0][0x634] ;  /* 0x00018d0000067ab9 */ /* 0x000fe20000000800 */
[----:B------:R-:W-:-:S11]  /*08f0*/  R2UR UR14, R6 ;  /* 0x00000000060e72ca */ /* 0x000fd600000e0000 */
[----:B------:R-:W-:-:S04]  /*0900*/  UIADD3 UR6, UP0, UR8, UR6, URZ ;  /* 0x0000000608067290 */ /* 0x000fc8000ff1e03f */
[----:B------:R-:W-:-:S04]  /*0910*/  UIADD3.X UR14, URZ, UR14, URZ, UP0, !UPT ;  /* 0x0000000e3f0e7290 */ /* 0x000fc800087fe43f */
[----:B------:R-:W-:-:S04]  /*0920*/  UIMAD.WIDE.U32 UR8, UR14, UR16, URZ ;  /* 0x000000100e0872a5 */ /* 0x000fc8000f8e003f */
[----:B------:R-:W-:Y:S02]  /*0930*/  UIMAD.WIDE.U32 UR10, UP0, UR6, UR17, UR8 ;  /* 0x00000011060a72a5 */ /* 0x000fe4000f800008 */
[----:B------:R-:W-:Y:S02]  /*0940*/  UIMAD.WIDE.U32 UR8, UR6, UR16, URZ ;  /* 0x00000010060872a5 */ /* 0x000fe4000f8e003f */
[----:B------:R-:W-:Y:S02]  /*0950*/  UIADD3.X UR13, URZ, URZ, URZ, UP0, !UPT ;  /* 0x0000003f3f0d7290 */ /* 0x000fe400087fe43f */
[----:B------:R-:W-:Y:S01]  /*0960*/  UIADD3 URZ, UP0, UR9, UR10, URZ ;  /* 0x0000000a093f7290 */ /* 0x000fe2000ff1e03f */
[----:B------:R-:W-:-:S03]  /*0970*/  UMOV UR12, UR11 ;  /* 0x0000000b000c7c82 */ /* 0x000fc60008000000 */
[----:B------:R-:W-:-:S12]  /*0980*/  UIMAD.WIDE.U32.X UR8, UR14, UR17, UR12, UP0 ;  /* 0x000000110e0872a5 */ /* 0x000fd800080e040c */
.L_x_5:
[----:B------:R-:W-:Y:S01]  /*0990*/  USHF.R.U64 UR43, UR8, UR15, UR9 ;  /* 0x0000000f082b7299 */ /* 0x000fe20008001209 */
[----:B------:R-:W-:Y:S01]  /*09a0*/  I2FP.F32.U32 R0, UR7 ;  /* 0x0000000700007c45 */ /* 0x000fe20008201000 */
[----:B------:R-:W-:Y:S01]  /*09b0*/  USHF.R.U32.HI UR5, URZ, UR15, UR9 ;  /* 0x0000000f3f057299 */ /* 0x000fe20008011609 */
[----:B-1----:R-:W-:Y:S01]  /*09c0*/  R2UR UR12, R2 ;  /* 0x00000000020c72ca */ /* 0x002fe200000e0000 */
[----:B------:R-:W-:Y:S02]  /*09d0*/  UIADD3 UR6, UP0, URZ, -UR43, URZ ;  /* 0x8000002b3f067290 */ /* 0x000fe4000ff1e03f */
[----:B------:R-:W-:Y:S01]  /*09e0*/  FMUL R0, R0, UR20 ;  /* 0x0000001400007c20 */ /* 0x000fe20008400000 */
[----:B------:R-:W-:Y:S01]  /*09f0*/  ULDC.64 UR8, c[0x0][0x620] ;  /* 0x0001880000087ab9 */ /* 0x000fe20000000a00 */
[----:B------:R-:W-:Y:S01]  /*0a00*/  UIADD3.X UR5, URZ, ~UR5, URZ, UP0, !UPT ;  /* 0x800000053f057290 */ /* 0x000fe200087fe43f */
[----:B------:R-:W-:Y:S01]  /*0a10*/  UMOV UR10, UR18 ;  /* 0x00000012000a7c82 */ /* 0x000fe20008000000 */
[----:B------:R-:W-:-:S02]  /*0a20*/  UMOV UR11, UR19 ;  /* 0x00000013000b7c82 */ /* 0x000fc40008000000 */
[----:B------:R-:W-:Y:S01]  /*0a30*/  UIMAD UR5, UR5, UR8, URZ ;  /* 0x00000008050572a4 */ /* 0x000fe2000f8e023f */
[----:B------:R-:W0:Y:S01]  /*0a40*/  F2I.U32.TRUNC.NTZ R0, R0 ;  /* 0x0000000000007305 */ /* 0x000e22000020f000 */
[----:B------:R-:W-:Y:S02]  /*0a50*/  UIMAD.WIDE.U32 UR10, UR6, UR8, UR10 ;  /* 0x00000008060a72a5 */ /* 0x000fe4000f8e000a */
[----:B------:R-:W-:Y:S01]  /*0a60*/  UIMAD UR6, UR6, UR9, UR5 ;  /* 0x00000009060672a4 */ /* 0x000fe2000f8e0205 */
[----:B------:R-:W-:Y:S01]  /*0a70*/  ULDC UR21, c[0x0][0x658] ;  /* 0x0001960000157ab9 */ /* 0x000fe20000000800 */
[----:B------:R-:W-:Y:S02]  /*0a80*/  UMOV UR19, 0xffffffff ;  /* 0xffffffff00137882 */ /* 0x000fe40000000000 */
[----:B------:R-:W-:Y:S01]  /*0a90*/  UIADD3 UR6, UR11, UR6, URZ ;  /* 0x000000060b067290 */ /* 0x000fe2000fffe03f */
[----:B------:R-:W-:Y:S01]  /*0aa0*/  ULDC UR15, c[0x0][0x618] ;  /* 0x00018600000f7ab9 */ /* 0x000fe20000000800 */
[----:B------:R-:W-:Y:S01]  /*0ab0*/  ULDC.64 UR8, c[0x0][0x640] ;  /* 0x0001900000087ab9 */ /* 0x000fe20000000a00 */
[----:B------:R-:W-:Y:S01]  /*0ac0*/  USHF.L.U32 UR11, UR19, UR21, URZ ;  /* 0x00000015130b7299 */ /* 0x000fe2000800063f */
[----:B------:R-:W-:Y:S01]  /*0ad0*/  ISETP.NE.U32.AND P0, PT, RZ, UR8, PT ;  /* 0x00000008ff007c0c */ /* 0x000fe2000bf05070 */
[----:B------:R-:W-:-:S02]  /*0ae0*/  USHF.R.U64 UR19, UR10, UR15, UR6 ;  /* 0x0000000f0a137299 */ /* 0x000fc40008001206 */
[----:B------:R-:W-:Y:S01]  /*0af0*/  USHF.R.U32.HI UR10, URZ, UR15, UR6 ;  /* 0x0000000f3f0a7299 */ /* 0x000fe20008011606 */
[----:B0-----:R-:W-:Y:S01]  /*0b00*/  R2UR UR14, R0 ;  /* 0x00000000000e72ca */ /* 0x001fe200000e0000 */
[----:B------:R-:W-:Y:S01]  /*0b10*/  ULDC UR17, c[0x0][0x608] ;  /* 0x0001820000117ab9 */ /* 0x000fe20000000800 */
[----:B------:R-:W-:Y:S01]  /*0b20*/  ISETP.NE.AND.EX P0, PT, RZ, UR9, PT, P0 ;  /* 0x00000009ff007c0c */ /* 0x000fe2000bf05300 */
[----:B------:R-:W-:Y:S02]  /*0b30*/  USHF.R.U64 UR23, UR19, UR17, UR10 ;  /* 0x0000001113177299 */ /* 0x000fe4000800120a */
[----:B------:R-:W-:Y:S01]  /*0b40*/  USHF.R.U32.HI UR10, URZ, UR17, UR10 ;  /* 0x000000113f0a7299 */ /* 0x000fe2000801160a */
[----:B------:R-:W-:Y:S01]  /*0b50*/  UMOV UR16, 0x1 ;  /* 0x0000000100107882 */ /* 0x000fe20000000000 */
[----:B------:R-:W-:Y:S02]  /*0b60*/  UIADD3 UR12, -UR12, URZ, URZ ;  /* 0x0000003f0c0c7290 */ /* 0x000fe4000fffe13f */
[----:B------:R-:W-:-:S02]  /*0b70*/  USHF.R.U64 UR24, UR23, UR21, UR10 ;  /* 0x0000001517187299 */ /* 0x000fc4000800120a */
[----:B------:R-:W-:Y:S01]  /*0b80*/  USHF.L.U32 UR6, UR16, UR21, URZ ;  /* 0x0000001510067299 */ /* 0x000fe2000800063f */
[----:B------:R-:W-:Y:S01]  /*0b90*/  ULDC UR13, c[0x0][0x144] ;  /* 0x00005100000d7ab9 */ /* 0x000fe20000000800 */
[----:B------:R-:W-:Y:S01]  /*0ba0*/  ULDC UR5, c[0x0][0x600] ;  /* 0x0001800000057ab9 */ /* 0x000fe20000000800 */
[----:B------:R-:W-:Y:S02]  /*0bb0*/  ULOP3.LUT UR16, URZ, UR11, URZ, 0x33, !UPT ;  /* 0x0000000b3f107292 */ /* 0x000fe4000f8e333f */
[----:B------:R-:W-:Y:S02]  /*0bc0*/  USHF.R.U32.HI UR11, URZ, UR21, UR10 ;  /* 0x000000153f0b7299 */ /* 0x000fe4000801160a */
[----:B------:R-:W-:Y:S02]  /*0bd0*/  UIADD3 UR18, UR5, -0x1, URZ ;  /* 0xffffffff05127890 */ /* 0x000fe4000fffe03f */
[----:B------:R-:W-:Y:S02]  /*0be0*/  UIADD3 UR20, -UR14, URZ, URZ ;  /* 0x0000003f0e147290 */ /* 0x000fe4000fffe13f */
[----:B------:R-:W-:Y:S01]  /*0bf0*/  UIMAD UR4, UR13, UR12, UR4 ;  /* 0x0000000c0d0472a4 */ /* 0x000fe2000f8e0204 */
[----:B------:R-:W-:Y:S01]  /*0c00*/  ULDC UR25, c[0x0][0x148] ;  /* 0x0000520000197ab9 */ /* 0x000fe20000000800 */
[----:B------:R-:W-:Y:S01]  /*0c10*/  ULDC UR21, c[0x0][0x648] ;  /* 0x0001920000157ab9 */ /* 0x000fe20000000800 */
[----:B------:R-:W-:Y:S01]  /*0c20*/  ULDC UR22, c[0x0][0x638] ;  /* 0x00018e0000167ab9 */ /* 0x000fe20000000800 */
[----:B------:R-:W-:Y:S01]  /*0c30*/  UMOV UR10, UR24 ;  /* 0x00000018000a7c82 */ /* 0x000fe20008000000 */
[----:B------:R-:W-:Y:S07]  /*0c40*/  @!P0 BRA `(.L_x_6) ;  /* 0x0000000000308947 */ /* 0x000fee0003800000 */
[----:B------:R-:W-:Y:S02]  /*0c50*/  ULDC UR14, c[0x0][0x64c] ;  /* 0x00019300000e7ab9 */ /* 0x000fe40000000800 */
        /* <DEDUP_REMOVED lines=8> */
[----:B------:R-:W-:-:S07]  /*0ce0*/  UIMAD.WIDE.U32.X UR8, UR17, UR9, UR14, UP0 ;  /* 0x00000009110872a5 */ /* 0x000fce00080e040e */
[----:B------:R-:W-:Y:S01]  /*0cf0*/  UMOV UR10, UR8 ;  /* 0x00000008000a7c82 */ /* 0x000fe20008000000 */
[----:B------:R-:W-:-:S05]  /*0d00*/  UMOV UR11, UR9 ;  /* 0x00000009000b7c82 */ /* 0x000fca0008000000 */
.L_x_6:
[----:B------:R-:W-:Y:S01]  /*0d10*/  UISETP.NE.AND UP0, UPT, UR46, URZ, UPT ;  /* 0x0000003f2e00728c */ /* 0x000fe2000bf05270 */
[----:B------:R-:W-:Y:S01]  /*0d20*/  IMAD.MOV.U32 R0, RZ, RZ, 0x1 ;  /* 0x00000001ff007424 */ /* 0x000fe200078e00ff */
[----:B------:R-:W-:Y:S02]  /*0d30*/  USHF.R.U64 UR8, UR10, UR21, UR11 ;  /* 0x000000150a087299 */ /* 0x000fe4000800120b */
[----:B------:R-:W-:Y:S02]  /*0d40*/  ULOP3.LUT UR16, UR23, UR16, URZ, 0xc0, !UPT ;  /* 0x0000001017107292 */ /* 0x000fe4000f8ec03f */
[----:B------:R-:W-:Y:S02]  /*0d50*/  ULOP3.LUT UR18, UR19, UR18, URZ, 0xc0, !UPT ;  /* 0x0000001213127292 */ /* 0x000fe4000f8ec03f */
[----:B------:R-:W-:-:S03]  /*0d60*/  UIMAD UR16, UR6, UR8, UR16 ;  /* 0x00000008061072a4 */ /* 0x000fc6000f8e0210 */
[----:B------:R-:W-:Y:S02]  /*0d70*/  @UP0 UIMAD UR4, UR25, UR20, UR7 ;  /* 0x00000014190402a4 */ /* 0x000fe4000f8e0207 */
[----:B------:R-:W-:-:S04]  /*0d80*/  UIADD3 UR7, -UR8, URZ, URZ ;  /* 0x0000003f08077290 */ /* 0x000fc8000fffe13f */
[----:B------:R-:W-:-:S03]  /*0d90*/  UIMAD UR6, UR7, UR22, UR24 ;  /* 0x00000016070672a4 */ /* 0x000fc6000f8e0218 */
[----:B------:R-:W-:Y:S01]  /*0da0*/  ULDC UR7, c[0x0][0x610] ;  /* 0x0001840000077ab9 */ /* 0x000fe20000000800 */
[----:B------:R-:W-:Y:S02]  /*0db0*/  UIMAD UR6, UR6, UR5, UR18 ;  /* 0x00000005060672a4 */ /* 0x000fe4000f8e0212 */
[----:B------:R-:W-:-:S04]  /*0dc0*/  UIMAD UR4, UR16, UR7, UR4 ;  /* 0x00000007100472a4 */ /* 0x000fc8000f8e0204 */
[----:B------:R-:W-:Y:S02]  /*0dd0*/  USEL UR42, UR6, UR4, !UP0 ;  /* 0x00000004062a7287 */ /* 0x000fe4000c000000 */
[----:B------:R-:W-:-:S12]  /*0de0*/  USEL UR41, UR4, UR6, !UP0 ;  /* 0x0000000604297287 */ /* 0x000fd8000c000000 */
.L_x_4:
[----:B------:R-:W-:-:S08]  /*0df0*/  NOP ;  /* 0x0000000000007918 */ /* 0x000fd00000000000 */
[----:B------:R-:W0:Y:S02]  /*0e00*/  USETMAXREG.TRY_ALLOC.CTAPOOL UP0, 0xf0 ;  /* 0x000000f0000079c8 */ /* 0x000e240008000600 */
[----:B0-----:R-:W-:-:S13]  /*0e10*/  PLOP3.LUT P0, PT, PT, PT, UP0, 0x80, 0x0 ;  /* 0x000000000000781c */ /* 0x001fda0003f0f008 */
[----:B------:R-:W-:Y:S05]  /*0e20*/  @!P0 BRA `(.L_x_4) ;  /* 0xfffffffc00f08947 */ /* 0x000fea000383ffff */
[----:B------:R-:W-:Y:S01]  /*0e30*/  ULDC.64 UR4, c[0x0][0x598] ;  /* 0x0001660000047ab9 */ /* 0x000fe20000000a00 */
[----:B------:R-:W-:Y:S01]  /*0e40*/  ULDC.64 UR36, c[0x0][0x208] ;  /* 0x0000820000247ab9 */ /* 0x000fe20000000a00 */
[----:B------:R-:W-:-:S04]  /*0e50*/  ISETP.NE.U32.AND P0, PT, RZ, UR4, PT ;  /* 0x00000004ff007c0c */ /* 0x000fc8000bf05070 */
[----:B------:R-:W-:-:S13]  /*0e60*/  ISETP.NE.AND.EX P0, PT, RZ, UR5, PT, P0 ;  /* 0x00000005ff007c0c */ /* 0x000fda000bf05300 */
[----:B------:R-:W-:Y:S05]  /*0e70*/  @!P0 BRA `(.L_x_7) ;  /* 0x00000000001c8947 */ /* 0x000fea0003800000 */
[----:B------:R-:W0:Y:S02]  /*0e80*/  LDC.64 R2, c[0x0][0x598] ;  /* 0x00016600ff027b82 */ /* 0x000e240000000a00 */
[----:B0-----:R-:W2:Y:S02]  /*0e90*/  LDG.E.64 R2, desc[UR36][R2.64] ;  /* 0x0000002402027981 */ /* 0x001ea4000c1e1b00 */
[----:B--2---:R-:W-:-:S04]  /*0ea0*/  ISETP.NE.U32.AND P0, PT, R2, RZ, PT ;  /* 0x000000ff0200720c */ /* 0x004fc80003f05070 */
[----:B------:R-:W-:-:S13]  /*0eb0*/  ISETP.NE.AND.EX P0, PT, R3, RZ, PT, P0 ;  /* 0x000000ff0300720c */ /* 0x000fda0003f05300 */
[----:B------:R-:W-:Y:S05]  /*0ec0*/  @!P0 BRA `(.L_x_7) ;  /* 0x0000000000088947 */ /* 0x000fea0003800000 */
[----:B------:R0:W5:Y:S01]  /*0ed0*/  LD.E R2, desc[UR36][R2.64] ;  /* 0x0000002402027980 */ /* 0x000162000c101900 */
[----:B------:R-:W-:Y:S05]  /*0ee0*/  BRA `(.L_x_8) ;  /* 0x0000000000247947 */ /* 0x000fea0003800000 */
.L_x_7:
[----:B------:R-:W-:Y:S02]  /*0ef0*/  ULDC.64 UR4, c[0x0][0x588] ;  /* 0x0001620000047ab9 */ /* 0x000fe40000000a00 */
[----:B------:R-:W-:-:S04]  /*0f00*/  ISETP.NE.U32.AND P0, PT, RZ, UR4, PT ;  /* 0x00000004ff007c0c */ /* 0x000fc8000bf05070 */
[----:B------:R-:W-:-:S13]  /*0f10*/  ISETP.NE.AND.EX P0, PT, RZ, UR5, PT, P0 ;  /* 0x00000005ff007c0c */ /* 0x000fda000bf05300 */
[----:B------:R-:W-:Y:S05]  /*0f20*/  @!P0 BRA `(.L_x_9) ;  /* 0x00000000000c8947 */ /* 0x000fea0003800000 */
[----:B------:R-:W0:Y:S02]  /*0f30*/  LDC.64 R2, c[0x0][0x588] ;  /* 0x00016200ff027b82 */ /* 0x000e240000000a00 */
[----:B0-----:R1:W5:Y:S01]  /*0f40*/  LDG.E R2, desc[UR36][R2.64] ;  /* 0x0000002402027981 */ /* 0x001362000c1e1900 */
[----:B------:R-:W-:Y:S05]  /*0f50*/  BRA `(.L_x_8) ;  /* 0x0000000000087947 */ /* 0x000fea0003800000 */
.L_x_9:
[----:B------:R-:W-:Y:S02]  /*0f60*/  ULDC UR4, c[0x0][0x580] ;  /* 0x0001600000047ab9 */ /* 0x000fe40000000800 */
[----:B------:R-:W-:-:S07]  /*0f70*/  IMAD.U32 R2, RZ, RZ, UR4 ;  /* 0x00000004ff027e24 */ /* 0x000fce000f8e00ff */
.L_x_8:
[----:B------:R-:W-:Y:S02]  /*0f80*/  ULDC.64 UR4, c[0x0][0x5a0] ;  /* 0x0001680000047ab9 */ /* 0x000fe40000000a00 */
[----:B------:R-:W-:-:S04]  /*0f90*/  ISETP.NE.U32.AND P0, PT, RZ, UR4, PT ;  /* 0x00000004ff007c0c */ /* 0x000fc8000bf05070 */
[----:B------:R-:W-:-:S13]  /*0fa0*/  ISETP.NE.AND.EX P0, PT, RZ, UR5, PT, P0 ;  /* 0x00000005ff007c0c */ /* 0x000fda000bf05300 */
[----:B------:R-:W-:Y:S05]  /*0fb0*/  @!P0 BRA `(.L_x_10) ;  /* 0x00000000001c8947 */ /* 0x000fea0003800000 */
[----:B------:R-:W2:Y:S02]  /*0fc0*/  LDC.64 R4, c[0x0][0x5a0] ;  /* 0x00016800ff047b82 */ /* 0x000ea40000000a00 */
[----:B--2---:R-:W2:Y:S02]  /*0fd0*/  LDG.E.64 R4, desc[UR36][R4.64] ;  /* 0x0000002404047981 */ /* 0x004ea4000c1e1b00 */
[----:B--2---:R-:W-:-:S04]  /*0fe0*/  ISETP.NE.U32.AND P0, PT, R4, RZ, PT ;  /* 0x000000ff0400720c */ /* 0x004fc80003f05070 */
[----:B------:R-:W-:-:S13]  /*0ff0*/  ISETP.NE.AND.EX P0, PT, R5, RZ, PT, P0 ;  /* 0x000000ff0500720c */ /* 0x000fda0003f05300 */
[----:B------:R-:W-:Y:S05]  /*1000*/  @!P0 BRA `(.L_x_10) ;  /* 0x0000000000088947 */ /* 0x000fea0003800000 */
[----:B------:R2:W5:Y:S01]  /*1010*/  LD.E R16, desc[UR36][R4.64] ;  /* 0x0000002404107980 */ /* 0x000562000c101900 */
[----:B------:R-:W-:Y:S05]  /*1020*/  BRA `(.L_x_11) ;  /* 0x0000000000247947 */ /* 0x000fea0003800000 */
.L_x_10:
[----:B------:R-:W-:Y:S02]  /*1030*/  ULDC.64 UR4, c[0x0][0x590] ;  /* 0x0001640000047ab9 */ /* 0x000fe40000000a00 */
[----:B------:R-:W-:-:S04]  /*1040*/  ISETP.NE.U32.AND P0, PT, RZ, UR4, PT ;  /* 0x00000004ff007c0c */ /* 0x000fc8000bf05070 */
[----:B------:R-:W-:-:S13]  /*1050*/  ISETP.NE.AND.EX P0, PT, RZ, UR5, PT, P0 ;  /* 0x00000005ff007c0c */ /* 0x000fda000bf05300 */
[----:B------:R-:W-:Y:S05]  /*1060*/  @!P0 BRA `(.L_x_12) ;  /* 0x00000000000c8947 */ /* 0x000fea0003800000 */
[----:B------:R-:W2:Y:S02]  /*1070*/  LDC.64 R16, c[0x0][0x590] ;  /* 0x00016400ff107b82 */ /* 0x000ea40000000a00 */
[----:B--2---:R3:W5:Y:S01]  /*1080*/  LDG.E R16, desc[UR36][R16.64] ;  /* 0x0000002410107981 */ /* 0x004762000c1e1900 */
[----:B------:R-:W-:Y:S05]  /*1090*/  BRA `(.L_x_11) ;  /* 0x0000000000087947 */ /* 0x000fea0003800000 */
.L_x_12:
[----:B------:R-:W-:Y:S02]  /*10a0*/  ULDC UR4, c[0x0][0x584] ;  /* 0x0001610000047ab9 */ /* 0x000fe40000000800 */
[----:B------:R-:W-:-:S07]  /*10b0*/  IMAD.U32 R16, RZ, RZ, UR4 ;  /* 0x00000004ff107e24 */ /* 0x000fce000f8e00ff */
.L_x_11:
[----:B------:R-:W-:-:S13]  /*10c0*/  LOP3.LUT P0, RZ, R0, 0xff, RZ, 0xc0, !PT ;  /* 0x000000ff00ff7812 */ /* 0x000fda000780c0ff */
[----:B------:R-:W-:Y:S05]  /*10d0*/  @!P0 EXIT ;  /* 0x000000000000894d */ /* 0x000fea0003800000 */
[----:B------:R-:W-:Y:S01]  /*10e0*/  ULDC UR4, c[0x0][0x28c] ;  /* 0x0000a30000047ab9 */ /* 0x000fe20000000800 */
[----:B------:R-:W-:Y:S01]  /*10f0*/  UMOV UR38, URZ ;  /* 0x0000003f00267c82 */ /* 0x000fe20008000000 */
[----:B------:R-:W-:Y:S01]  /*1100*/  UIADD3 UR4, UR4, 0x1f, URZ ;  /* 0x0000001f04047890 */ /* 0x000fe2000fffe03f */
[----:B------:R-:W-:-:S03]  /*1110*/  UMOV UR39, URZ ;  /* 0x0000003f00277c82 */ /* 0x000fc60008000000 */
[----:B------:R-:W-:-:S04]  /*1120*/  USHF.R.S32.HI UR5, URZ, 0x1f, UR4 ;  /* 0x0000001f3f057899 */ /* 0x000fc80008011404 */
[----:B------:R-:W-:-:S04]  /*1130*/  ULEA.HI UR5, UR5, UR4, URZ, 0x5 ;  /* 0x0000000405057291 */ /* 0x000fc8000f8f283f */
[----:B------:R-:W-:-:S12]  /*1140*/  USHF.R.S32.HI UR44, URZ, 0x5, UR5 ;  /* 0x000000053f2c7899 */ /* 0x000fd80008011405 */
.L_x_604:
[----:B----4-:R-:W4:Y:S01]  /*1150*/  S2R R0, SR_TID.X ;  /* 0x0000000000007919 */ /* 0x010f220000002100 */
[----:B------:R-:W0:Y:S01]  /*1160*/  S2UR UR6, SR_CgaCtaId ;  /* 0x00000000000679c3 */ /* 0x000e220000008800 */
[----:B------:R-:W-:Y:S02]  /*1170*/  UMOV UR45, 0x400 ;  /* 0x00000400002d7882 */ /* 0x000fe40000000000 */
[----:B0-----:R-:W-:Y:S01]  /*1180*/  ULEA UR45, UR6, UR45, 0x18 ;  /* 0x0000002d062d7291 */ /* 0x001fe2000f8ec03f */
[----:B----4-:R-:W-:-:S04]  /*1190*/  LOP3.LUT R0, R0, 0x80, RZ, 0xc0, !PT ;  /* 0x0000008000007812 */ /* 0x010fc800078ec0ff */
[----:B------:R-:W-:-:S06]  /*11a0*/  SHF.R.U32.HI R0, RZ, 0x7, R0 ;  /* 0x00000007ff007819 */ /* 0x000fcc0000011600 */
[----:B------:R-:W0:Y:S02]  /*11b0*/  SHFL.IDX PT, R0, R0, RZ, 0x1f ;  /* 0x00001fff00007589 */ /* 0x000e2400000e0000 */
[----:B0-----:R-:W-:-:S13]  /*11c0*/  R2UR UR4, R0 ;  /* 0x00000000000472ca */ /* 0x001fda00000e0000 */
[----:B------:R-:W-:-:S04]  /*11d0*/  ULEA.HI UR5, UR4, UR4, URZ, 0x1 ;  /* 0x0000000404057291 */ /* 0x000fc8000f8f083f */
[----:B------:R-:W-:-:S04]  /*11e0*/  ULOP3.LUT UR5, UR5, 0xffffe, URZ, 0xc0, !UPT ;  /* 0x000ffffe05057892 */ /* 0x000fc8000f8ec03f */
[----:B------:R-:W-:-:S03]  /*11f0*/  UIADD3 UR5, UR4, -UR5, URZ ;  /* 0x8000000504057290 */ /* 0x000fc6000fffe03f */
[----:B------:R-:W-:Y:S01]  /*1200*/  ULDC UR4, c[0x0][0x28c] ;  /* 0x0000a30000047ab9 */ /* 0x000fe20000000800 */
[----:B------:R-:W-:Y:S01]  /*1210*/  ULEA UR5, UR5, UR45, 0xc ;  /* 0x0000002d05057291 */ /* 0x000fe2000f8e603f */
[----:B------:R-:W-:-:S03]  /*1220*/  ISETP.LT.AND P0, PT, RZ, UR4, PT ;  /* 0x00000004ff007c0c */ /* 0x000fc6000bf01270 */
[----:B------:R-:W-:-:S04]  /*1230*/  UIADD3 UR5, UR5, 0x180, URZ ;  /* 0x0000018005057890 */ /* 0x000fc8000fffe03f */
[----:B------:R-:W-:-:S04]  /*1240*/  USHF.R.U32.HI UR5, URZ, 0x4, UR5 ;  /* 0x000000043f057899 */ /* 0x000fc80008011605 */
[----:B------:R-:W-:Y:S02]  /*1250*/  ULOP3.LUT UR47, UR5, 0x3fff, URZ, 0xc0, !UPT ;  /* 0x00003fff052f7892 */ /* 0x000fe4000f8ec03f */
[----:B-1-3-5:R-:W-:Y:S10]  /*1260*/  @P0 BRA `(.L_x_13) ;  /* 0x0000000000400947 */ /* 0x02aff40003800000 */
[----:B------:R-:W-:Y:S01]  /*1270*/  MOV R0, 0x0 ;  /* 0x0000000000007802 */ /* 0x000fe20000000f00 */
[----:B------:R-:W-:Y:S01]  /*1280*/  ULDC.64 UR4, c[0x4][0x68] ;  /* 0x01001a0000047ab9 */ /* 0x000fe20000000a00 */
[----:B------:R-:W-:Y:S01]  /*1290*/  ULDC.64 UR6, c[0x4][0x8] ;  /* 0x0100020000067ab9 */ /* 0x000fe20000000a00 */
[----:B--2---:R-:W-:Y:S01]  /*12a0*/  MOV R4, UR4 ;  /* 0x0000000400047c02 */ /* 0x004fe20008000f00 */
[----:B------:R0:W2:Y:S01]  /*12b0*/  LDC.64 R14, c[0x4][R0] ;  /* 0x01000000000e7b82 */ /* 0x0000a20000000a00 */
[----:B------:R-:W-:Y:S01]  /*12c0*/  IMAD.U32 R5, RZ, RZ, UR5 ;  /* 0x00000005ff057e24 */ /* 0x000fe2000f8e00ff */
[----:B------:R-:W-:Y:S01]  /*12d0*/  ULDC.64 UR4, c[0x4][0x70] ;  /* 0x01001c0000047ab9 */ /* 0x000fe20000000a00 */
[----:B------:R-:W-:Y:S01]  /*12e0*/  IMAD.U32 R10, RZ, RZ, UR6 ;  /* 0x00000006ff0a7e24 */ /* 0x000fe2000f8e00ff */
[----:B------:R-:W-:Y:S01]  /*12f0*/  MOV R11, UR7 ;  /* 0x00000007000b7c02 */ /* 0x000fe20008000f00 */
[----:B------:R-:W-:Y:S02]  /*1300*/  IMAD.U32 R6, RZ, RZ, UR4 ;  /* 0x00000004ff067e24 */ /* 0x000fe4000f8e00ff */
[----:B------:R-:W-:-:S02]  /*1310*/  IMAD.U32 R7, RZ, RZ, UR5 ;  /* 0x00000005ff077e24 */ /* 0x000fc4000f8e00ff */
[----:B------:R-:W-:Y:S02]  /*1320*/  IMAD.MOV.U32 R8, RZ, RZ, 0x1e1 ;  /* 0x000001e1ff087424 */ /* 0x000fe400078e00ff */
[----:B------:R-:W-:Y:S02]  /*1330*/  IMAD.MOV.U32 R12, RZ, RZ, 0x1 ;  /* 0x00000001ff0c7424 */ /* 0x000fe400078e00ff */
[----:B0-----:R-:W-:-:S07]  /*1340*/  IMAD.MOV.U32 R13, RZ, RZ, RZ ;  /* 0x000000ffff0d7224 */ /* 0x001fce00078e00ff */
[----:B------:R-:W-:-:S07]  /*1350*/  LEPC R20, `(.L_x_13) ;  /* 0x000000001014794e */ /* 0x000fce0000000000 */
[----:B-123-5:R-:W-:Y:S05]  /*1360*/  CALL.ABS.NOINC R14 ;  /* 0x000000000e007343 */ /* 0x02efea0003c00000 */
.L_x_13:
[----:B------:R-:W-:-:S06]  /*1370*/  ULOP3.LUT UR4, UR40, 0x1, URZ, 0xfc, !UPT ;  /* 0x0000000128047892 */ /* 0x000fcc000f8efc3f */
[----:B------:R-:W-:-:S05]  /*1380*/  IMAD.U32 R0, RZ, RZ, UR4 ;  /* 0x00000004ff007e24 */ /* 0x000fca000f8e00ff */
[----:B------:R-:W-:-:S13]  /*1390*/  ISETP.NE.AND P0, PT, R0, 0x3, PT ;  /* 0x000000030000780c */ /* 0x000fda0003f05270 */
[----:B------:R-:W-:Y:S05]  /*13a0*/  @!P0 BRA `(.L_x_14) ;  /* 0x0000000000048947 */ /* 0x000fea0003800000 */
[----:B------:R-:W-:Y:S01]  /*13b0*/  BPT.TRAP 0x1 ;  /* 0x000000040000795c */ /* 0x000fe20000300000 */
.L_x_14:
[----:B------:R-:W-:Y:S01]  /*13c0*/  IMAD.U32 R0, RZ, RZ, UR38 ;  /* 0x00000026ff007e24 */ /* 0x000fe2000f8e00ff */
[----:B-1----:R-:W-:-:S04]  /*13d0*/  MOV R3, UR39 ;  /* 0x0000002700037c02 */ /* 0x002fc80008000f00 */
[----:B------:R-:W-:Y:S02]  /*13e0*/  LEA R3, R3, UR45, 0x3 ;  /* 0x0000002d03037c11 */ /* 0x000fe4000f8e18ff */
[----:B------:R-:W-:-:S04]  /*13f0*/  SHF.L.U32 R0, R0, 0x1f, RZ ;  /* 0x0000001f00007819 */ /* 0x000fc800000006ff */
[----:B------:R0:W1:Y:S01]  /*1400*/  SYNCS.PHASECHK.TRANS64.TRYWAIT P1, [R3+URZ], R0 ;  /* 0x00000000030075a7 */ /* 0x000062000802017f */
[----:B------:R-:W-:Y:S05]  /*1410*/  @!P0 BRA `(.L_x_15) ;  /* 0x0000000000048947 */ /* 0x000fea0003800000 */
[----:B------:R-:W-:Y:S01]  /*1420*/  BPT.TRAP 0x1 ;  /* 0x000000040000795c */ /* 0x000fe20000300000 */
.L_x_15:
[----:B-1----:R-:W-:Y:S05]  /*1430*/  @P1 BRA `(.L_x_16) ;  /* 0x0000000000081947 */ /* 0x002fea0003800000 */
[----:B------:R-:W1:Y:S02]  /*1440*/  SYNCS.PHASECHK.TRANS64.TRYWAIT P1, [R3+URZ], R0 ;  /* 0x00000000030075a7 */ /* 0x000e64000802017f */
[----:B-1----:R-:W-:Y:S05]  /*1450*/  @!P1 BRA `(.L_x_17) ;  /* 0x0000017400d89947 */ /* 0x002fea0003800000 */
.L_x_16:
[----:B------:R-:W-:-:S04]  /*1460*/  UISETP.LT.AND UP0, UPT, UR44, 0x1, UPT ;  /* 0x000000012c00788c */ /* 0x000fc8000bf01270 */
[----:B------:R-:W-:-:S06]  /*1470*/  USEL UR4, UR44, 0x1, UP0 ;  /* 0x000000012c047887 */ /* 0x000fcc0008000000 */
[----:B--2---:R-:W-:Y:S01]  /*1480*/  IMAD.U32 R5, RZ, RZ, UR4 ;  /* 0x00000004ff057e24 */ /* 0x004fe2000f8e00ff */
[----:B------:R-:W-:Y:S05]  /*1490*/  WARPSYNC.ALL ;  /* 0x0000000000007948 */ /* 0x000fea0003800000 */
[----:B------:R-:W-:-:S04]  /*14a0*/  IADD3 R5, -R5, UR44, RZ ;  /* 0x0000002c05057c10 */ /* 0x000fc8000fffe1ff */
[----:B------:R-:W-:Y:S01]  /*14b0*/  ISETP.GE.AND P1, PT, R5, 0x1, PT ;  /* 0x000000010500780c */ /* 0x000fe20003f26270 */
[----:B------:R-:W-:Y:S01]  /*14c0*/  UIADD3 UR4, UR45, 0x24180, URZ ;  /* 0x000241802d047890 */ /* 0x000fe2000fffe03f */
[----:B------:R-:W-:Y:S01]  /*14d0*/  WARPGROUP.ARRIVE ;  /* 0x00000000000079c5 */ /* 0x000fe20000000000 */
[----:B------:R-:W-:Y:S01]  /*14e0*/  UMOV UR9, 0x80000020 ;  /* 0x8000002000097882 */ /* 0x000fe20000000000 */
[----:B------:R-:W-:Y:S01]  /*14f0*/  UMOV UR11, 0x80000020 ;  /* 0x80000020000b7882 */ /* 0x000fe20000000000 */
[----:B------:R-:W-:-:S04]  /*1500*/  USHF.R.U32.HI UR4, URZ, 0x4, UR4 ;  /* 0x000000043f047899 */ /* 0x000fc80008011604 */
[----:B------:R-:W-:Y:S02]  /*1510*/  ULOP3.LUT UR5, UR4, 0x3fff, URZ, 0xc0, !UPT ;  /* 0x00003fff04057892 */ /* 0x000fe4000f8ec03f */
[----:B------:R-:W-:Y:S02]  /*1520*/  ULOP3.LUT UR4, UR47, 0x10000, URZ, 0xfc, !UPT ;  /* 0x000100002f047892 */ /* 0x000fe4000f8efc3f */
[----:B------:R-:W-:Y:S02]  /*1530*/  ULOP3.LUT UR5, UR5, 0x10000, URZ, 0xfc, !UPT ;  /* 0x0001000005057892 */ /* 0x000fe4000f8efc3f */
[----:B------:R-:W-:Y:S02]  /*1540*/  UIMAD UR6, UR39, 0x600, UR4 ;  /* 0x00000600270678a4 */ /* 0x000fe4000f8e0204 */
[----:B------:R-:W-:-:S05]  /*1550*/  UIMAD UR7, UR39, 0x300, UR5 ;  /* 0x00000300270778a4 */ /* 0x000fca000f8e0205 */
[----:B------:R-:W-:Y:S02]  /*1560*/  UMOV UR8, UR6 ;  /* 0x0000000600087c82 */ /* 0x000fe40008000000 */
[----:B------:R-:W-:Y:S02]  /*1570*/  UMOV UR10, UR7 ;  /* 0x00000007000a7c82 */ /* 0x000fe40008000000 */
[----:B------:R-:W-:Y:S01]  /*1580*/  HGMMA.64x192x16.F32 R100, gdesc[UR8], RZ, !UPT, gsb0 ;  /* 0x02e00000086479f0 */ /* 0x000fe2000c0008ff */
[----:B------:R-:W-:Y:S01]  /*1590*/  UIADD3 UR8, UR6, 0x200, URZ ;  /* 0x0000020006087890 */ /* 0x000fe2000fffe03f */
[----:B------:R-:W-:Y:S01]  /*15a0*/  UMOV UR9, 0x80000020 ;  /* 0x8000002000097882 */ /* 0x000fe20000000000 */
[----:B------:R-:W-:Y:S02]  /*15b0*/  WARPGROUP.DEPBAR.LE gsb0, 0x0 ;  /* 0x00008000000079c5 */ /* 0x000fe40000010000 */
[----:B------:R-:W-:Y:S01]  /*15c0*/  IMAD.MOV.U32 R79, RZ, RZ, R120 ;  /* 0x000000ffff4f7224 */ /* 0x000fe200078e0078 */
[----:B------:R-:W-:Y:S01]  /*15d0*/  MOV R77, R122 ;  /* 0x0000007a004d7202 */ /* 0x000fe20000000f00 */
        /* <DEDUP_REMOVED lines=23> */
[----:B---3--:R-:W-:Y:S01]  /*1750*/  MOV R17, R182 ;  /* 0x000000b600117202 */ /* 0x008fe20000000f00 */
        /* <DEDUP_REMOVED lines=12> */
[----:B------:R-:W-:-:S02]  /*1820*/  IMAD.MOV.U32 R55, RZ, RZ, R144 ;  /* 0x000000ffff377224 */ /* 0x000fc400078e0090 */
[----:B------:R-:W-:Y:S02]  /*1830*/  IMAD.MOV.U32 R54, RZ, RZ, R145 ;  /* 0x000000ffff367224 */ /* 0x000fe400078e0091 */
[----:B------:R-:W-:Y:S02]  /*1840*/  IMAD.MOV.U32 R53, RZ, RZ, R146 ;  /* 0x000000ffff357224 */ /* 0x000fe400078e0092 */
[----:B------:R-:W-:Y:S02]  /*1850*/  IMAD.MOV.U32 R51, RZ, RZ, R148 ;  /* 0x000000ffff337224 */ /* 0x000fe400078e0094 */
[----:B------:R-:W-:Y:S02]  /*1860*/  IMAD.MOV.U32 R50, RZ, RZ, R149 ;  /* 0x000000ffff327224 */ /* 0x000fe400078e0095 */
[----:B------:R-:W-:Y:S02]  /*1870*/  IMAD.MOV.U32 R49, RZ, RZ, R150 ;  /* 0x000000ffff317224 */ /* 0x000fe400078e0096 */
        /* <DEDUP_REMOVED lines=22> */
[----:B------:R-:W-:Y:S01]  /*19e0*/  IMAD.MOV.U32 R20, RZ, RZ, R179 ;  /* 0x000000ffff147224 */ /* 0x000fe200078e00b3 */
[----:B------:R-:W-:Y:S01]  /*19f0*/  MOV R216, R23 ;  /* 0x0000001700d87202 */ /* 0x000fe20000000f00 */
[----:B------:R-:W-:Y:S02]  /*1a00*/  IMAD.MOV.U32 R19, RZ, RZ, R180 ;  /* 0x000000ffff137224 */ /* 0x000fe400078e00b4 */
[----:B------:R-:W-:-:S02]  /*1a10*/  IMAD.MOV.U32 R18, RZ, RZ, R181 ;  /* 0x000000ffff127224 */ /* 0x000fc400078e00b5 */
[----:B------:R-:W-:Y:S02]  /*1a20*/  IMAD.MOV.U32 R15, RZ, RZ, R183 ;  /* 0x000000ffff0f7224 */ /* 0x000fe400078e00b7 */
[----:B------:R-:W-:Y:S01]  /*1a30*/  IMAD.MOV.U32 R14, RZ, RZ, R184 ;  /* 0x000000ffff0e7224 */ /* 0x000fe200078e00b8 */
[----:B------:R-:W-:Y:S01]  /*1a40*/  MOV R221, R18 ;  /* 0x0000001200dd7202 */ /* 0x000fe20000000f00 */
[----:B------:R-:W-:Y:S02]  /*1a50*/  IMAD.MOV.U32 R13, RZ, RZ, R185 ;  /* 0x000000ffff0d7224 */ /* 0x000fe400078e00b9 */
[----:B------:R-:W-:Y:S02]  /*1a60*/  IMAD.MOV.U32 R12, RZ, RZ, R186 ;  /* 0x000000ffff0c7224 */ /* 0x000fe400078e00ba */
[----:B------:R-:W-:Y:S02]  /*1a70*/  IMAD.MOV.U32 R10, RZ, RZ, R188 ;  /* 0x000000ffff0a7224 */ /* 0x000fe400078e00bc */
[----:B------:R-:W-:Y:S01]  /*1a80*/  IMAD.MOV.U32 R9, RZ, RZ, R189 ;  /* 0x000000ffff097224 */ /* 0x000fe200078e00bd */
[----:B------:R-:W-:Y:S01]  /*1a90*/  MOV R226, R12 ;  /* 0x0000000c00e27202 */ /* 0x000fe20000000f00 */
[----:B------:R-:W-:-:S02]  /*1aa0*/  IMAD.MOV.U32 R8, RZ, RZ, R190 ;  /* 0x000000ffff087224 */ /* 0x000fc400078e00be */
[----:B------:R-:W-:Y:S02]  /*1ab0*/  IMAD.MOV.U32 R7, RZ, RZ, R191 ;  /* 0x000000ffff077224 */ /* 0x000fe400078e00bf */
[----:B------:R-:W-:Y:S02]  /*1ac0*/  IMAD.MOV.U32 R4, RZ, RZ, R193 ;  /* 0x000000ffff047224 */ /* 0x000fe400078e00c1 */
[----:B01----:R-:W-:Y:S01]  /*1ad0*/  IMAD.MOV.U32 R3, RZ, RZ, R194 ;  /* 0x000000ffff037224 */ /* 0x003fe200078e00c2 */
[----:B------:R-:W-:Y:S01]  /*1ae0*/  MOV R231, R7 ;  /* 0x0000000700e77202 */ /* 0x000fe20000000f00 */
[----:B------:R-:W-:Y:S02]  /*1af0*/  IMAD.MOV.U32 R0, RZ, RZ, R195 ;  /* 0x000000ffff007224 */ /* 0x000fe400078e00c3 */
[----:B------:R-:W-:Y:S01]  /*1b00*/  WARPGROUP.ARRIVE ;  /* 0x00000000000079c5 */ /* 0x000fe20000000000 */
[----:B------:R-:W-:Y:S02]  /*1b10*/  IMAD.MOV.U32 R99, RZ, RZ, R100 ;  /* 0x000000ffff637224 */ /* 0x000fe400078e0064 */
[----:B------:R-:W-:-:S02]  /*1b20*/  IMAD.MOV.U32 R98, RZ, RZ, R101 ;  /* 0x000000ffff627224 */ /* 0x000fc400078e0065 */
[----:B------:R-:W-:Y:S01]  /*1b30*/  IMAD.MOV.U32 R96, RZ, RZ, R103 ;  /* 0x000000ffff607224 */ /* 0x000fe200078e0067 */
[----:B------:R-:W-:Y:S01]  /*1b40*/  HGMMA.64x192x16.F32 R120, gdesc[UR8], RZ, !UPT, gsb0 ;  /* 0x02e00000087879f0 */ /* 0x000fe2000c0008ff */
[----:B------:R-:W-:Y:S01]  /*1b50*/  IMAD.MOV.U32 R95, RZ, RZ, R104 ;  /* 0x000000ffff5f7224 */ /* 0x000fe200078e0068 */
[----:B------:R-:W-:Y:S01]  /*1b60*/  UIADD3 UR8, UR6, 0x400, URZ ;  /* 0x0000040006087890 */ /* 0x000fe2000fffe03f */
[----:B------:R-:W-:Y:S01]  /*1b70*/  IMAD.MOV.U32 R94, RZ, RZ, R105 ;  /* 0x000000ffff5e7224 */ /* 0x000fe200078e0069 */
[----:B------:R-:W-:Y:S01]  /*1b80*/  UMOV UR9, 0x80000020 ;  /* 0x8000002000097882 */ /* 0x000fe20000000000 */
        /* <DEDUP_REMOVED lines=26> */
[----:B------:R-:W-:Y:S01]  /*1d30*/  IMAD.MOV.U32 R235, RZ, RZ, R0 ;  /* 0x000000ffffeb7224 */ /* 0x000fe200078e0000 */
[----:B------:R-:W-:-:S02]  /*1d40*/  WARPGROUP.DEPBAR.LE gsb0, 0x0 ;  /* 0x00008000000079c5 */ /* 0x000fc40000010000 */
[----:B------:R0:W-:Y:S04]  /*1d50*/  STL.64 [R1+0x2b0], R214 ;  /* 0x0002b0d601007387 */ /* 0x0001e80000100a00 */
[----:B------:R1:W-:Y:S04]  /*1d60*/  STL.64 [R1+0x2a8], R212 ;  /* 0x0002a8d401007387 */ /* 0x0003e80000100a00 */
[----:B------:R2:W-:Y:S04]  /*1d70*/  STL.64 [R1+0x2a0], R210 ;  /* 0x0002a0d201007387 */ /* 0x0005e80000100a00 */
[----:B------:R3:W-:Y:S01]  /*1d80*/  STL.64 [R1+0x298], R208 ;  /* 0x000298d001007387 */ /* 0x0007e20000100a00 */
[----:B0-----:R-:W-:-:S02]  /*1d90*/  IMAD.MOV.U32 R214, RZ, RZ, R25 ;  /* 0x000000ffffd67224 */ /* 0x001fc400078e0019 */
[----:B------:R-:W-:Y:S01]  /*1da0*/  IMAD.MOV.U32 R215, RZ, RZ, R24 ;  /* 0x000000ffffd77224 */ /* 0x000fe200078e0018 */
[----:B------:R0:W-:Y:S01]  /*1db0*/  STL.64 [R1+0x290], R206 ;  /* 0x000290ce01007387 */ /* 0x0001e20000100a00 */
[----:B-1----:R-:W-:Y:S02]  /*1dc0*/  IMAD.MOV.U32 R212, RZ, RZ, R27 ;  /* 0x000000ffffd47224 */ /* 0x002fe400078e001b */
[----:B------:R-:W-:Y:S01]  /*1dd0*/  IMAD.MOV.U32 R213, RZ, RZ, R26 ;  /* 0x000000ffffd57224 */ /* 0x000fe200078e001a */
[----:B------:R1:W-:Y:S01]  /*1de0*/  STL.64 [R1+0x288], R204 ;  /* 0x000288cc01007387 */ /* 0x0003e20000100a00 */
[----:B--2---:R-:W-:Y:S01]  /*1df0*/  IMAD.MOV.U32 R210, RZ, RZ, R29 ;  /* 0x000000ffffd27224 */ /* 0x004fe200078e001d */
[----:B------:R-:W-:Y:S02]  /*1e00*/  MOV R211, R28 ;  /* 0x0000001c00d37202 */ /* 0x000fe40000000f00 */
[----:B------:R2:W-:Y:S01]  /*1e10*/  STL.64 [R1+0x280], R202 ;  /* 0x000280ca01007387 */ /* 0x0005e20000100a00 */
[----:B---3--:R-:W-:-:S02]  /*1e20*/  IMAD.MOV.U32 R208, RZ, RZ, R31 ;  /* 0x000000ffffd07224 */ /* 0x008fc400078e001f */
[----:B------:R-:W-:Y:S01]  /*1e30*/  IMAD.MOV.U32 R209, RZ, RZ, R30 ;  /* 0x000000ffffd17224 */ /* 0x000fe200078e001e */
[----:B------:R3:W-:Y:S01]  /*1e40*/  STL.64 [R1+0x278], R200 ;  /* 0x000278c801007387 */ /* 0x0007e20000100a00 */
[----:B0-----:R-:W-:Y:S01]  /*1e50*/  MOV R206, R33 ;  /* 0x0000002100ce7202 */ /* 0x001fe20000000f00 */
[----:B------:R-:W-:Y:S02]  /*1e60*/  IMAD.MOV.U32 R207, RZ, RZ, R32 ;  /* 0x000000ffffcf7224 */ /* 0x000fe400078e0020 */
[----:B------:R0:W-:Y:S01]  /*1e70*/  STL.64 [R1+0x270], R198 ;  /* 0x000270c601007387 */ /* 0x0001e20000100a00 */
[----:B-1----:R-:W-:Y:S02]  /*1e80*/  IMAD.MOV.U32 R204, RZ, RZ, R35 ;  /* 0x000000ffffcc7224 */ /* 0x002fe400078e0023 */
[----:B------:R-:W-:Y:S01]  /*1e90*/  IMAD.MOV.U32 R205, RZ, RZ, R34 ;  /* 0x000000ffffcd7224 */ /* 0x000fe200078e0022 */
[----:B------:R1:W-:Y:S01]  /*1ea0*/  STL.64 [R1+0x268], R196 ;  /* 0x000268c401007387 */ /* 0x0003e20000100a00 */
[----:B--2---:R-:W-:-:S02]  /*1eb0*/  IMAD.MOV.U32 R202, RZ, RZ, R37 ;  /* 0x000000ffffca7224 */ /* 0x004fc400078e0025 */
[----:B------:R-:W-:Y:S01]  /*1ec0*/  IMAD.MOV.U32 R203, RZ, RZ, R36 ;  /* 0x000000ffffcb7224 */ /* 0x000fe200078e0024 */
[----:B------:R2:W-:Y:S01]  /*1ed0*/  STL.64 [R1+0x260], R194 ;  /* 0x000260c201007387 */ /* 0x0005e20000100a00 */
[----:B---3--:R-:W-:Y:S01]  /*1ee0*/  IMAD.MOV.U32 R200, RZ, RZ, R39 ;  /* 0x000000ffffc87224 */ /* 0x008fe200078e0027 */
[----:B------:R-:W-:Y:S02]  /*1ef0*/  MOV R201, R38 ;  /* 0x0000002600c97202 */ /* 0x000fe40000000f00 */
[----:B------:R3:W-:Y:S01]  /*1f00*/  STL.64 [R1+0x258], R192 ;  /* 0x000258c001007387 */ /* 0x0007e20000100a00 */
[----:B0-----:R-:W-:Y:S02]  /*1f10*/  IMAD.MOV.U32 R198, RZ, RZ, R41 ;  /* 0x000000ffffc67224 */ /* 0x001fe400078e0029 */
[----:B------:R-:W-:Y:S01]  /*1f20*/  IMAD.MOV.U32 R199, RZ, RZ, R40 ;  /* 0x000000ffffc77224 */ /* 0x000fe200078e0028 */
[----:B------:R0:W-:Y:S01]  /*1f30*/  STL.64 [R1+0x250], R190 ;  /* 0x000250be01007387 */ /* 0x0001e20000100a00 */
[----:B-1----:R-:W-:Y:S01]  /*1f40*/  MOV R196, R43 ;  /* 0x0000002b00c47202 */ /* 0x002fe20000000f00 */
[----:B------:R-:W-:-:S02]  /*1f50*/  IMAD.MOV.U32 R197, RZ, RZ, R42 ;  /* 0x000000ffffc57224 */ /* 0x000fc400078e002a */
[----:B------:R1:W-:Y:S01]  /*1f60*/  STL.64 [R1+0x248], R188 ;  /* 0x000248bc01007387 */ /* 0x0003e20000100a00 */
[----:B--2---:R-:W-:Y:S02]  /*1f70*/  IMAD.MOV.U32 R194, RZ, RZ, R45 ;  /* 0x000000ffffc27224 */ /* 0x004fe400078e002d */
[----:B------:R-:W-:Y:S01]  /*1f80*/  IMAD.MOV.U32 R195, RZ, RZ, R44 ;  /* 0x000000ffffc37224 */ /* 0x000fe200078e002c */
[----:B------:R2:W-:Y:S01]  /*1f90*/  STL.64 [R1+0x240], R186 ;  /* 0x000240ba01007387 */ /* 0x0005e20000100a00 */
[----:B---3--:R-:W-:Y:S02]  /*1fa0*/  IMAD.MOV.U32 R192, RZ, RZ, R47 ;  /* 0x000000ffffc07224 */ /* 0x008fe400078e002f */
[----:B------:R-:W-:Y:S01]  /*1fb0*/  IMAD.MOV.U32 R193, RZ, RZ, R46 ;  /* 0x000000ffffc17224 */ /* 0x000fe200078e002e */
[----:B------:R3:W-:Y:S01]  /*1fc0*/  STL.64 [R1+0x238], R184 ;  /* 0x000238b801007387 */ /* 0x0007e20000100a00 */
[----:B0-----:R-:W-:Y:S01]  /*1fd0*/  IMAD.MOV.U32 R190, RZ, RZ, R49 ;  /* 0x000000ffffbe7224 */ /* 0x001fe200078e0031 */
[----:B------:R-:W-:-:S02]  /*1fe0*/  MOV R191, R48 ;  /* 0x0000003000bf7202 */ /* 0x000fc40000000f00 */
[----:B------:R0:W-:Y:S01]  /*1ff0*/  STL.64 [R1+0x230], R182 ;  /* 0x000230b601007387 */ /* 0x0001e20000100a00 */
[----:B-1----:R-:W-:Y:S02]  /*2000*/  IMAD.MOV.U32 R188, RZ, RZ, R51 ;  /* 0x000000ffffbc7224 */ /* 0x002fe400078e0033 */
[----:B------:R-:W-:Y:S01]  /*2010*/  IMAD.MOV.U32 R189, RZ, RZ, R50 ;  /* 0x000000ffffbd7224 */ /* 0x000fe200078e0032 */
[----:B------:R1:W-:Y:S01]  /*2020*/  STL.64 [R1+0x228], R180 ;  /* 0x000228b401007387 */ /* 0x0003e20000100a00 */
[----:B--2---:R-:W-:Y:S01]  /*2030*/  MOV R186, R53 ;  /* 0x0000003500ba7202 */ /* 0x004fe20000000f00 */
[----:B------:R-:W-:Y:S02]  /*2040*/  IMAD.MOV.U32 R187, RZ, RZ, R52 ;  /* 0x000000ffffbb7224 */ /* 0x000fe400078e0034 */
[----:B------:R2:W-:Y:S01]  /*2050*/  STL.64 [R1+0x220], R178 ;  /* 0x000220b201007387 */ /* 0x0005e20000100a00 */
[----:B---3--:R-:W-:Y:S02]  /*2060*/  IMAD.MOV.U32 R184, RZ, RZ, R55 ;  /* 0x000000ffffb87224 */ /* 0x008fe400078e0037 */
[----:B------:R-:W-:Y:S01]  /*2070*/  IMAD.MOV.U32 R185, RZ, RZ, R54 ;  /* 0x000000ffffb97224 */ /* 0x000fe200078e0036 */
[----:B------:R3:W-:Y:S01]  /*2080*/  STL.64 [R1+0x218], R176 ;  /* 0x000218b001007387 */ /* 0x0007e20000100a00 */
[----:B0-----:R-:W-:-:S02]  /*2090*/  IMAD.MOV.U32 R182, RZ, RZ, R57 ;  /* 0x000000ffffb67224 */ /* 0x001fc400078e0039 */
[----:B------:R-:W-:Y:S01]  /*20a0*/  IMAD.MOV.U32 R183, RZ, RZ, R56 ;  /* 0x000000ffffb77224 */ /* 0x000fe200078e0038 */
[----:B------:R0:W-:Y:S01]  /*20b0*/  STL.64 [R1+0x210], R174 ;  /* 0x000210ae01007387 */ /* 0x0001e20000100a00 */
[----:B-1----:R-:W-:Y:S01]  /*20c0*/  IMAD.MOV.U32 R180, RZ, RZ, R59 ;  /* 0x000000ffffb47224 */ /* 0x002fe200078e003b */
[----:B------:R-:W-:Y:S02]  /*20d0*/  MOV R181, R58 ;  /* 0x0000003a00b57202 */ /* 0x000fe40000000f00 */
[----:B------:R1:W-:Y:S01]  /*20e0*/  STL.64 [R1+0x208], R172 ;  /* 0x000208ac01007387 */ /* 0x0003e20000100a00 */
[----:B--2---:R-:W-:Y:S02]  /*20f0*/  IMAD.MOV.U32 R178, RZ, RZ, R61 ;  /* 0x000000ffffb27224 */ /* 0x004fe400078e003d */
[----:B------:R-:W-:Y:S01]  /*2100*/  IMAD.MOV.U32 R179, RZ, RZ, R60 ;  /* 0x000000ffffb37224 */ /* 0x000fe200078e003c */
[----:B------:R2:W-:Y:S01]  /*2110*/  STL.64 [R1+0x200], R170 ;  /* 0x000200aa01007387 */ /* 0x0005e20000100a00 */
[----:B---3--:R-:W-:Y:S01]  /*2120*/  MOV R176, R63 ;  /* 0x0000003f00b07202 */ /* 0x008fe20000000f00 */
[----:B------:R-:W-:-:S02]  /*2130*/  IMAD.MOV.U32 R177, RZ, RZ, R62 ;  /* 0x000000ffffb17224 */ /* 0x000fc400078e003e */
[----:B------:R3:W-:Y:S01]  /*2140*/  STL.64 [R1+0x1f8], R168 ;  /* 0x0001f8a801007387 */ /* 0x0007e20000100a00 */
[----:B0-----:R-:W-:Y:S02]  /*2150*/  IMAD.MOV.U32 R174, RZ, RZ, R65 ;  /* 0x000000ffffae7224 */ /* 0x001fe400078e0041 */
[----:B------:R-:W-:Y:S01]  /*2160*/  IMAD.MOV.U32 R175, RZ, RZ, R64 ;  /* 0x000000ffffaf7224 */ /* 0x000fe200078e0040 */
[----:B------:R0:W-:Y:S01]  /*2170*/  STL.64 [R1+0x1f0], R166 ;  /* 0x0001f0a601007387 */ /* 0x0001e20000100a00 */
[----:B-1----:R-:W-:Y:S02]  /*2180*/  IMAD.MOV.U32 R172, RZ, RZ, R67 ;  /* 0x000000ffffac7224 */ /* 0x002fe400078e0043 */
[----:B------:R-:W-:Y:S01]  /*2190*/  IMAD.MOV.U32 R173, RZ, RZ, R66 ;  /* 0x000000ffffad7224 */ /* 0x000fe200078e0042 */
[----:B------:R1:W-:Y:S01]  /*21a0*/  STL.64 [R1+0x1e8], R164 ;  /* 0x0001e8a401007387 */ /* 0x0003e20000100a00 */
[----:B--2---:R-:W-:Y:S01]  /*21b0*/  IMAD.MOV.U32 R170, RZ, RZ, R69 ;  /* 0x000000ffffaa7224 */ /* 0x004fe200078e0045 */
[----:B------:R-:W-:-:S02]  /*21c0*/  MOV R171, R68 ;  /* 0x0000004400ab7202 */ /* 0x000fc40000000f00 */
[----:B------:R2:W-:Y:S01]  /*21d0*/  STL.64 [R1+0x1e0], R162 ;  /* 0x0001e0a201007387 */ /* 0x0005e20000100a00 */
[----:B---3--:R-:W-:Y:S02]  /*21e0*/  IMAD.MOV.U32 R168, RZ, RZ, R71 ;  /* 0x000000ffffa87224 */ /* 0x008fe400078e0047 */
        /* <DEDUP_REMOVED lines=34> */
[----:B---3--:R-:W-:Y:S02]  /*2410*/  IMAD.MOV.U32 R144, RZ, RZ, R95 ;  /* 0x000000ffff907224 */ /* 0x008fe400078e005f */
[----:B------:R-:W-:-:S02]  /*2420*/  IMAD.MOV.U32 R145, RZ, RZ, R94 ;  /* 0x000000ffff917224 */ /* 0x000fc400078e005e */
[----:B0-----:R-:W-:Y:S02]  /*2430*/  IMAD.MOV.U32 R142, RZ, RZ, R97 ;  /* 0x000000ffff8e7224 */ /* 0x001fe400078e0061 */
[----:B------:R-:W-:Y:S02]  /*2440*/  IMAD.MOV.U32 R143, RZ, RZ, R96 ;  /* 0x000000ffff8f7224 */ /* 0x000fe400078e0060 */
[----:B-1----:R-:W-:Y:S01]  /*2450*/  IMAD.MOV.U32 R140, RZ, RZ, R99 ;  /* 0x000000ffff8c7224 */ /* 0x002fe200078e0063 */
[----:B------:R-:W-:Y:S02]  /*2460*/  MOV R141, R98 ;  /* 0x00000062008d7202 */ /* 0x000fe40000000f00 */
[----:B------:R-:W-:-:S06]  /*2470*/  WARPGROUP.ARRIVE ;  /* 0x00000000000079c5 */ /* 0x000fcc0000000000 */
[----:B------:R-:W-:Y:S01]  /*2480*/  HGMMA.64x192x16.F32 R24, gdesc[UR8], RZ, !UPT, gsb0 ;  /* 0x02e00000081879f0 */ /* 0x000fe2000c0008ff */
[----:B------:R-:W-:Y:S02]  /*2490*/  UIADD3 UR8, UR6, 0x2, URZ ;  /* 0x0000000206087890 */ /* 0x000fe4000fffe03f */
[----:B------:R-:W-:Y:S01]  /*24a0*/  UIADD3 UR10, UR7, 0x2, URZ ;  /* 0x00000002070a7890 */ /* 0x000fe2000fffe03f */
[----:B------:R-:W-:Y:S01]  /*24b0*/  UMOV UR9, 0x80000020 ;  /* 0x8000002000097882 */ /* 0x000fe20000000000 */
[----:B------:R-:W-:Y:S01]  /*24c0*/  UMOV UR11, 0x80000020 ;  /* 0x80000020000b7882 */ /* 0x000fe20000000000 */
[----:B------:R-:W-:Y:S02]  /*24d0*/  WARPGROUP.DEPBAR.LE gsb0, 0x0 ;  /* 0x00008000000079c5 */ /* 0x000fe40000010000 */
[----:B------:R-:W-:-:S12]  /*24e0*/  WARPGROUP.ARRIVE ;  /* 0x00000000000079c5 */ /* 0x000fd80000000000 */
[----:B------:R-:W-:Y:S03]  /*24f0*/  HGMMA.64x192x16.F32 R140, gdesc[UR8], R140, gsb0 ;  /* 0x02e00000088c79f0 */ /* 0x000fe6000800088c */
[----:B------:R-:W-:Y:S02]  /*2500*/  WARPGROUP.DEPBAR.LE gsb0, 0x0 ;  /* 0x00008000000079c5 */ /* 0x000fe40000010000 */
[----:B------:R-:W-:Y:S04]  /*2510*/  STL.64 [R1], R140 ;  /* 0x0000008c01007387 */ /* 0x000fe80000100a00 */
[----:B------:R-:W-:Y:S04]  /*2520*/  STL.64 [R1+0x8], R142 ;  /* 0x0000088e01007387 */ /* 0x000fe80000100a00 */
        /* <DEDUP_REMOVED lines=35> */
[----:B------:R0:W-:Y:S04]  /*2760*/  STL.64 [R1+0x128], R214 ;  /* 0x000128d601007387 */ /* 0x0001e80000100a00 */
        /* <DEDUP_REMOVED lines=10> */
[----:B0-----:R-:W2:Y:S04]  /*2810*/  LDL.LU.64 R214, [R1+0x2b0] ;  /* 0x0002b00001d67983 */ /* 0x001ea80000300a00 */
[----:B------:R-:W2:Y:S04]  /*2820*/  LDL.LU.64 R212, [R1+0x2a8] ;  /* 0x0002a80001d47983 */ /* 0x000ea80000300a00 */
        /* <DEDUP_REMOVED lines=35> */
[----:B------:R-:W2:Y:S01]  /*2a60*/  LDL.LU.64 R140, [R1+0x188] ;  /* 0x00018800018c7983 */ /* 0x000ea20000300a00 */
[----:B------:R-:W-:Y:S01]  /*2a70*/  UIADD3 UR8, UR6, 0x202, URZ ;  /* 0x0000020206087890 */ /* 0x000fe2000fffe03f */
[----:B------:R-:W-:Y:S01]  /*2a80*/  UMOV UR9, 0x80000020 ;  /* 0x8000002000097882 */ /* 0x000fe20000000000 */
[----:B--2---:R-:W-:-:S07]  /*2a90*/  WARPGROUP.ARRIVE ;  /* 0x00000000000079c5 */ /* 0x004fce0000000000 */
[----:B------:R-:W-:Y:S01]  /*2aa0*/  HGMMA.64x192x16.F32 R120, gdesc[UR8], R120, gsb0 ;  /* 0x02e00000087879f0 */ /* 0x000fe20008000878 */
[----:B------:R-:W-:Y:S01]  /*2ab0*/  UIADD3 UR8, UR6, 0x402, URZ ;  /* 0x0000040206087890 */ /* 0x000fe2000fffe03f */
[----:B------:R-:W-:Y:S01]  /*2ac0*/  UMOV UR9, 0x80000020 ;  /* 0x8000002000097882 */ /* 0x000fe20000000000 */
[----:B------:R-:W-:Y:S02]  /*2ad0*/  WARPGROUP.DEPBAR.LE gsb0, 0x0 ;  /* 0x00008000000079c5 */ /* 0x000fe40000010000 */
[----:B------:R-:W-:-:S15]  /*2ae0*/  WARPGROUP.ARRIVE ;  /* 0x00000000000079c5 */ /* 0x000fde0000000000 */
[----:B------:R-:W-:Y:S03]  /*2af0*/  HGMMA.64x192x16.F32 R24, gdesc[UR8], R24, gsb0 ;  /* 0x02e00000081879f0 */ /* 0x000fe60008000818 */
[----:B------:R-:W-:Y:S02]  /*2b00*/  WARPGROUP.DEPBAR.LE gsb0, 0x0 ;  /* 0x00008000000079c5 */ /* 0x000fe40000010000 */
[----:B-1----:R-:W-:Y:S05]  /*2b10*/  @!P1 BRA `(.L_x_18) ;  /* 0x0000001c00e09947 */ /* 0x002fea0003800000 */
[----:B------:R-:W-:Y:S01]  /*2b20*/  UIADD3 UR6, UR39, 0x1, URZ ;  /* 0x0000000127067890 */ /* 0x000fe2000fffe03f */
[----:B------:R-:W-:-:S03]  /*2b30*/  MOV R0, R5 ;  /* 0x0000000500007202 */ /* 0x000fc60000000f00 */
[----:B------:R-:W-:-:S04]  /*2b40*/  UISETP.NE.AND UP0, UPT, UR6, 0x6, UPT ;  /* 0x000000060600788c */ /* 0x000fc8000bf05270 */
[----:B------:R-:W-:Y:S02]  /*2b50*/  USEL UR7, URZ, 0x1, UP0 ;  /* 0x000000013f077887 */ /* 0x000fe40008000000 */
[----:B------:R-:W-:Y:S02]  /*2b60*/  USEL UR6, UR6, URZ, UP0 ;  /* 0x0000003f06067287 */ /* 0x000fe40008000000 */
[----:B------:R-:W-:-:S06]  /*2b70*/  ULOP3.LUT UR7, UR38, UR7, URZ, 0x3c, !UPT ;  /* 0x0000000726077292 */ /* 0x000fcc000f8e3c3f */
[----:B------:R-:W-:Y:S01]  /*2b80*/  IMAD.U32 R3, RZ, RZ, UR7 ;  /* 0x00000007ff037e24 */ /* 0x000fe2000f8e00ff */
[----:B------:R-:W-:-:S06]  /*2b90*/  UMOV UR7, UR39 ;  /* 0x0000002700077c82 */ /* 0x000fcc0008000000 */
.L_x_25:
[----:B------:R-:W-:Y:S05]  /*2ba0*/  @!P0 BRA `(.L_x_19) ;  /* 0x0000000000048947 */ /* 0x000fea0003800000 */
[----:B------:R-:W-:Y:S01]  /*2bb0*/  BPT.TRAP 0x1 ;  /* 0x000000040000795c */ /* 0x000fe20000300000 */
.L_x_19:
[----:B------:R-:W-:Y:S01]  /*2bc0*/  ULEA UR8, UR6, UR45, 0x3 ;  /* 0x0000002d06087291 */ /* 0x000fe2000f8e183f */
[----:B------:R-:W-:-:S08]  /*2bd0*/  SHF.L.U32 R4, R3, 0x1f, RZ ;  /* 0x0000001f03047819 */ /* 0x000fd000000006ff */
[----:B------:R0:W1:Y:S01]  /*2be0*/  SYNCS.PHASECHK.TRANS64.TRYWAIT P1, [UR8], R4 ;  /* 0x00000004ff0075a7 */ /* 0x0000620008020148 */
[----:B------:R-:W-:Y:S05]  /*2bf0*/  @!P0 BRA `(.L_x_20) ;  /* 0x0000000000048947 */ /* 0x000fea0003800000 */
[----:B------:R-:W-:Y:S01]  /*2c00*/  BPT.TRAP 0x1 ;  /* 0x000000040000795c */ /* 0x000fe20000300000 */
.L_x_20:
[----:B-1----:R-:W-:Y:S05]  /*2c10*/  @P1 BRA `(.L_x_21) ;  /* 0x0000000000081947 */ /* 0x002fea0003800000 */
[----:B------:R-:W1:Y:S02]  /*2c20*/  SYNCS.PHASECHK.TRANS64.TRYWAIT P1, [UR8], R4 ;  /* 0x00000004ff0075a7 */ /* 0x000e640008020148 */
[----:B-1----:R-:W-:Y:S05]  /*2c30*/  @!P1 BRA `(.L_x_22) ;  /* 0x0000015c00f49947 */ /* 0x002fea0003800000 */
.L_x_21:
        /* <DEDUP_REMOVED lines=48> */
[----:B--2---:R-:W2:Y:S04]  /*2f40*/  LDL.LU.64 R24, [R1] ;  /* 0x0000000001187983 */ /* 0x004ea80000300a00 */
        /* <DEDUP_REMOVED lines=47> */
[----:B------:R-:W-:-:S02]  /*3240*/  UIMAD UR12, UR6, 0x600, UR4 ;  /* 0x00000600060c78a4 */ /* 0x000fc4000f8e0204 */
[----:B------:R-:W-:Y:S01]  /*3250*/  UIMAD UR13, UR6, 0x300, UR5 ;  /* 0x00000300060d78a4 */ /* 0x000fe2000f8e0205 */
[----:B------:R-:W-:Y:S01]  /*3260*/  UMOV UR9, 0x80000020 ;  /* 0x8000002000097882 */ /* 0x000fe20000000000 */
[----:B------:R-:W-:-:S03]  /*3270*/  UMOV UR11, 0x80000020 ;  /* 0x80000020000b7882 */ /* 0x000fc60000000000 */
[----:B------:R-:W-:Y:S02]  /*3280*/  UMOV UR8, UR12 ;  /* 0x0000000c00087c82 */ /* 0x000fe40008000000 */
[----:B------:R-:W-:Y:S01]  /*3290*/  UMOV UR10, UR13 ;  /* 0x0000000d000a7c82 */ /* 0x000fe20008000000 */
[----:B--2---:R-:W-:-:S06]  /*32a0*/  WARPGROUP.ARRIVE ;  /* 0x00000000000079c5 */ /* 0x004fcc0000000000 */
[----:B------:R-:W-:Y:S01]  /*32b0*/  HGMMA.64x192x16.F32 R24, gdesc[UR8], R24, gsb0 ;  /* 0x02e00000081879f0 */ /* 0x000fe20008000818 */
[----:B------:R-:W-:Y:S01]  /*32c0*/  UIADD3 UR8, UR12, 0x200, URZ ;  /* 0x000002000c087890 */ /* 0x000fe2000fffe03f */
[----:B------:R-:W-:Y:S01]  /*32d0*/  UMOV UR9, 0x80000020 ;  /* 0x8000002000097882 */ /* 0x000fe20000000000 */
[----:B------:R-:W-:Y:S02]  /*32e0*/  WARPGROUP.DEPBAR.LE gsb0, 0x0 ;  /* 0x00008000000079c5 */ /* 0x000fe40000010000 */
[----:B------:R-:W-:Y:S01]  /*32f0*/  WARPGROUP.ARRIVE ;  /* 0x00000000000079c5 */ /* 0x000fe20000000000 */
[----:B------:R-:W-:Y:S01]  /*3300*/  STL.64 [R1], R24 ;  /* 0x0000001801007387 */ /* 0x000fe20000100a00 */
[----:B-1----:R-:W-:Y:S01]  /*3310*/  IMAD.MOV.U32 R6, RZ, RZ, R118 ;  /* 0x000000ffff067224 */ /* 0x002fe200078e0076 */
[----:B------:R-:W-:Y:S01]  /*3320*/  MOV R9, R115 ;  /* 0x0000007300097202 */ /* 0x000fe20000000f00 */
[----:B0-----:R-:W-:Y:S01]  /*3330*/  IMAD.MOV.U32 R4, RZ, RZ, R119 ;  /* 0x000000ffff047224 */ /* 0x001fe200078e0077 */
[----:B------:R-:W-:Y:S10]  /*3340*/  STL.64 [R1+0x8], R26 ;  /* 0x0000081a01007387 */ /* 0x000ff40000100a00 */
[----:B------:R-:W-:Y:S01]  /*3350*/  HGMMA.64x192x16.F32 R120, gdesc[UR8], R120, gsb0 ;  /* 0x02e00000087879f0 */ /* 0x000fe20008000878 */
[----:B------:R-:W-:Y:S01]  /*3360*/  IMAD.MOV.U32 R8, RZ, RZ, R116 ;  /* 0x000000ffff087224 */ /* 0x000fe200078e0074 */
[----:B------:R-:W-:Y:S01]  /*3370*/  MOV R14, R110 ;  /* 0x0000006e000e7202 */ /* 0x000fe20000000f00 */
[----:B------:R-:W-:Y:S01]  /*3380*/  STL.64 [R1+0x10], R28 ;  /* 0x0000101c01007387 */ /* 0x000fe20000100a00 */
[----:B------:R-:W-:Y:S01]  /*3390*/  IMAD.MOV.U32 R7, RZ, RZ, R117 ;  /* 0x000000ffff077224 */ /* 0x000fe200078e0075 */
[----:B------:R-:W-:Y:S01]  /*33a0*/  MOV R20, R105 ;  /* 0x0000006900147202 */ /* 0x000fe20000000f00 */
[----:B------:R-:W-:Y:S01]  /*33b0*/  IMAD.MOV.U32 R10, RZ, RZ, R114 ;  /* 0x000000ffff0a7224 */ /* 0x000fe200078e0072 */
        /* <DEDUP_REMOVED lines=17> */
[----:B------:R-:W-:-:S02]  /*34d0*/  IMAD.MOV.U32 R23, RZ, RZ, R102 ;  /* 0x000000ffff177224 */ /* 0x000fc400078e0066 */
[----:B------:R-:W-:Y:S01]  /*34e0*/  IMAD.MOV.U32 R22, RZ, RZ, R103 ;  /* 0x000000ffff167224 */ /* 0x000fe200078e0067 */
[----:B------:R-:W-:Y:S01]  /*34f0*/  STL.64 [R1+0x40], R40 ;  /* 0x0000402801007387 */ /* 0x000fe20000100a00 */
[----:B------:R-:W-:Y:S02]  /*3500*/  IMAD.MOV.U32 R217, RZ, RZ, R101 ;  /* 0x000000ffffd97224 */ /* 0x000fe400078e0065 */
[----:B------:R-:W-:Y:S01]  /*3510*/  IMAD.MOV.U32 R219, RZ, RZ, R98 ;  /* 0x000000ffffdb7224 */ /* 0x000fe200078e0062 */
[----:B------:R-:W-:Y:S01]  /*3520*/  STL.64 [R1+0x48], R42 ;  /* 0x0000482a01007387 */ /* 0x000fe20000100a00 */
[----:B------:R-:W-:Y:S02]  /*3530*/  IMAD.MOV.U32 R218, RZ, RZ, R99 ;  /* 0x000000ffffda7224 */ /* 0x000fe400078e0063 */
        /* <DEDUP_REMOVED lines=80> */
[----:B------:R-:W-:-:S03]  /*3a40*/  WARPGROUP.DEPBAR.LE gsb0, 0x0 ;  /* 0x00008000000079c5 */ /* 0x000fc60000010000 */
        /* <DEDUP_REMOVED lines=38> */
[----:B0-----:R-:W3:Y:S04]  /*3cb0*/  LDL.LU R140, [R1] ;  /* 0x00000000018c7983 */ /* 0x001ee80000300800 */
[----:B------:R-:W3:Y:S04]  /*3cc0*/  LDL.LU R141, [R1+0x4] ;  /* 0x00000400018d7983 */ /* 0x000ee80000300800 */
        /* <DEDUP_REMOVED lines=55> */
[----:B------:R-:W3:Y:S01]  /*4040*/  LDL.LU R197, [R1+0xe4] ;  /* 0x0000e40001c57983 */ /* 0x000ee20000300800 */
[----:B------:R-:W-:Y:S01]  /*4050*/  UIADD3 UR8, UR12, 0x400, URZ ;  /* 0x000004000c087890 */ /* 0x000fe2000fffe03f */
[----:B--2---:R-:W-:Y:S01]  /*4060*/  WARPGROUP.ARRIVE ;  /* 0x00000000000079c5 */ /* 0x004fe20000000000 */
[----:B------:R-:W-:Y:S01]  /*4070*/  UMOV UR9, 0x80000020 ;  /* 0x8000002000097882 */ /* 0x000fe20000000000 */
[----:B------:R-:W-:Y:S01]  /*4080*/  MOV R198, R235 ;  /* 0x000000eb00c67202 */ /* 0x000fe20000000f00 */
[----:B------:R-:W-:Y:S01]  /*4090*/  IMAD.MOV.U32 R199, RZ, RZ, R234 ;  /* 0x000000ffffc77224 */ /* 0x000fe200078e00ea */
[----:B------:R-:W-:Y:S01]  /*40a0*/  MOV R203, R230 ;  /* 0x000000e600cb7202 */ /* 0x000fe20000000f00 */
[----:B------:R-:W-:Y:S01]  /*40b0*/  IMAD.MOV.U32 R200, RZ, RZ, R233 ;  /* 0x000000ffffc87224 */ /* 0x000fe200078e00e9 */
[----:B------:R-:W-:Y:S01]  /*40c0*/  MOV R208, R225 ;  /* 0x000000e100d07202 */ /* 0x000fe20000000f00 */
[----:B------:R-:W-:Y:S01]  /*40d0*/  IMAD.MOV.U32 R201, RZ, RZ, R232 ;  /* 0x000000ffffc97224 */ /* 0x000fe200078e00e8 */
[----:B------:R-:W-:Y:S01]  /*40e0*/  HGMMA.64x192x16.F32 R24, gdesc[UR8], R24, gsb0 ;  /* 0x02e00000081879f0 */ /* 0x000fe20008000818 */
        /* <DEDUP_REMOVED lines=11> */
[----:B------:R-:W-:Y:S01]  /*41a0*/  UIADD3 UR8, UR12, 0x2, URZ ;  /* 0x000000020c087890 */ /* 0x000fe2000fffe03f */
[----:B------:R-:W-:Y:S01]  /*41b0*/  IMAD.MOV.U32 R210, RZ, RZ, R223 ;  /* 0x000000ffffd27224 */ /* 0x000fe200078e00df */
[----:B------:R-:W-:Y:S01]  /*41c0*/  UIADD3 UR10, UR13, 0x2, URZ ;  /* 0x000000020d0a7890 */ /* 0x000fe2000fffe03f */
[----:B------:R-:W-:Y:S01]  /*41d0*/  IMAD.MOV.U32 R211, RZ, RZ, R222 ;  /* 0x000000ffffd37224 */ /* 0x000fe200078e00de */
[----:B------:R-:W-:Y:S01]  /*41e0*/  UMOV UR9, 0x80000020 ;  /* 0x8000002000097882 */ /* 0x000fe20000000000 */
[----:B------:R-:W-:Y:S01]  /*41f0*/  IMAD.MOV.U32 R212, RZ, RZ, R221 ;  /* 0x000000ffffd47224 */ /* 0x000fe200078e00dd */
[----:B------:R-:W-:Y:S01]  /*4200*/  UMOV UR11, 0x80000020 ;  /* 0x80000020000b7882 */ /* 0x000fe20000000000 */
        /* <DEDUP_REMOVED lines=15> */
[----:B------:R-:W-:Y:S01]  /*4300*/  IMAD.MOV.U32 R234, RZ, RZ, R6 ;  /* 0x000000ffffea7224 */ /* 0x000fe200078e0006 */
[----:B------:R-:W-:-:S05]  /*4310*/  WARPGROUP.DEPBAR.LE gsb0, 0x0 ;  /* 0x00008000000079c5 */ /* 0x000fca0000010000 */
[----:B---3--:R-:W-:-:S06]  /*4320*/  WARPGROUP.ARRIVE ;  /* 0x00000000000079c5 */ /* 0x008fcc0000000000 */
        /* <DEDUP_REMOVED lines=99> */
[----:B------:R-:W-:Y:S01]  /*4960*/  BPT.TRAP 0x1 ;  /* 0x000000040000795c */ /* 0x000fe20000300000 */
.L_x_23:
[----:B------:R-:W-:Y:S02]  /*4970*/  UISETP.GT.U32.AND UP0, UPT, UR40, 0x1, UPT ;  /* 0x000000012800788c */ /* 0x000fe4000bf04070 */
[----:B------:R-:W-:-:S04]  /*4980*/  ULEA UR8, UR7, UR45, 0x3 ;  /* 0x0000002d07087291 */ /* 0x000fc8000f8e183f */
[----:B------:R-:W-:Y:S01]  /*4990*/  UIADD3 UR8, UR8, 0x30, URZ ;  /* 0x0000003008087890 */ /* 0x000fe2000fffe03f */
[----:B------:R-:W-:-:S03]  /*49a0*/  PLOP3.LUT P1, PT, PT, PT, UP0, 0x80, 0x0 ;  /* 0x000000000000781c */ /* 0x000fc60003f2f008 */
[----:B------:R-:W-:-:S09]  /*49b0*/  UPRMT UR8, URZ, 0x654, UR8 ;  /* 0x000006543f087896 */ /* 0x000fd20008000008 */
[----:B------:R-:W-:Y:S01]  /*49c0*/  SYNCS.ARRIVE.TRANS64.RED.A1T0 RZ, [UR8], RZ ;  /* 0x000000ffffff79a7 */ /* 0x000fe20008100408 */
[----:B------:R-:W-:Y:S05]  /*49d0*/  @P1 BRA `(.L_x_24) ;  /* 0x0000000000041947 */ /* 0x000fea0003800000 */
[----:B------:R-:W-:Y:S01]  /*49e0*/  BPT.TRAP 0x1 ;  /* 0x000000040000795c */ /* 0x000fe20000300000 */
.L_x_24:
[----:B------:R-:W-:Y:S01]  /*49f0*/  UIADD3 UR6, UR6, 0x1, URZ ;  /* 0x0000000106067890 */ /* 0x000fe2000fffe03f */
[C---:B------:R-:W-:Y:S01]  /*4a00*/  ISETP.GT.AND P1, PT, R0.reuse, 0x1, PT ;  /* 0x000000010000780c */ /* 0x040fe20003f24270 */
[----:B------:R-:W-:Y:S01]  /*4a10*/  UIADD3 UR7, UR7, 0x1, URZ ;  /* 0x0000000107077890 */ /* 0x000fe2000fffe03f */
[----:B------:R-:W-:Y:S01]  /*4a20*/  VIADD R0, R0, 0xffffffff ;  /* 0xffffffff00007836 */ /* 0x000fe20000000000 */
[----:B------:R-:W-:Y:S02]  /*4a30*/  UISETP.NE.AND UP0, UPT, UR6, 0x6, UPT ;  /* 0x000000060600788c */ /* 0x000fe4000bf05270 */
[----:B------:R-:W-:Y:S02]  /*4a40*/  UISETP.NE.AND UP1, UPT, UR7, 0x6, UPT ;  /* 0x000000060700788c */ /* 0x000fe4000bf25270 */
[----:B------:R-:W-:Y:S02]  /*4a50*/  USEL UR8, URZ, 0x1, UP0 ;  /* 0x000000013f087887 */ /* 0x000fe40008000000 */
[----:B------:R-:W-:-:S02]  /*4a60*/  USEL UR6, UR6, URZ, UP0 ;  /* 0x0000003f06067287 */ /* 0x000fc40008000000 */
[----:B------:R-:W-:Y:S02]  /*4a70*/  USEL UR7, UR7, URZ, UP1 ;  /* 0x0000003f07077287 */ /* 0x000fe40008800000 */
[----:B------:R-:W-:Y:S01]  /*4a80*/  LOP3.LUT R3, R3, UR8, RZ, 0x3c, !PT ;  /* 0x0000000803037c12 */ /* 0x000fe2000f8e3cff */
[----:B------:R-:W-:Y:S09]  /*4a90*/  @P1 BRA `(.L_x_25) ;  /* 0xffffffe000401947 */ /* 0x000ff2000383ffff */
.L_x_18:
[----:B------:R-:W0:Y:S02]  /*4aa0*/  LDC R0, c[0x0][0x28c] ;  /* 0x0000a300ff007b82 */ /* 0x000e240000000800 */
[----:B0-----:R-:W-:-:S13]  /*4ab0*/  ISETP.GE.AND P1, PT, R0, 0x1, PT ;  /* 0x000000010000780c */ /* 0x001fda0003f26270 */
[----:B------:R-:W-:Y:S05]  /*4ac0*/  @!P1 BRA `(.L_x_26) ;  /* 0x0000000000389947 */ /* 0x000fea0003800000 */
[----:B------:R-:W-:Y:S05]  /*4ad0*/  @!P0 BRA `(.L_x_27) ;  /* 0x0000000000048947 */ /* 0x000fea0003800000 */
[----:B------:R-:W-:Y:S01]  /*4ae0*/  BPT.TRAP 0x1 ;  /* 0x000000040000795c */ /* 0x000fe20000300000 */
.L_x_27:
[----:B------:R-:W-:Y:S01]  /*4af0*/  VIADD R0, R5, UR39 ;  /* 0x0000002705007c36 */ /* 0x000fe20008000000 */
[----:B------:R-:W-:-:S03]  /*4b00*/  UISETP.GT.U32.AND UP0, UPT, UR40, 0x1, UPT ;  /* 0x000000012800788c */ /* 0x000fc6000bf04070 */
[----:B------:R-:W-:-:S03]  /*4b10*/  IMAD.WIDE.U32 R4, R0, -0x55555555, RZ ;  /* 0xaaaaaaab00047825 */ /* 0x000fc600078e00ff */
[----:B------:R-:W-:Y:S02]  /*4b20*/  PLOP3.LUT P0, PT, PT, PT, UP0, 0x80, 0x0 ;  /* 0x000000000000781c */ /* 0x000fe40003f0f008 */
[----:B------:R-:W-:-:S05]  /*4b30*/  SHF.R.U32.HI R4, RZ, 0x2, R5 ;  /* 0x00000002ff047819 */ /* 0x000fca0000011605 */
[----:B------:R-:W-:-:S05]  /*4b40*/  IMAD R0, R4, -0x6, R0 ;  /* 0xfffffffa04007824 */ /* 0x000fca00078e0200 */
[----:B------:R-:W-:-:S05]  /*4b50*/  LEA R0, R0, UR45, 0x3 ;  /* 0x0000002d00007c11 */ /* 0x000fca000f8e18ff */
[----:B------:R-:W-:-:S05]  /*4b60*/  VIADD R0, R0, 0x30 ;  /* 0x0000003000007836 */ /* 0x000fca0000000000 */
[----:B------:R-:W-:-:S04]  /*4b70*/  PRMT R0, RZ, 0x654, R0 ;  /* 0x00000654ff007816 */ /* 0x000fc80000000000 */
[----:B------:R0:W-:Y:S01]  /*4b80*/  SYNCS.ARRIVE.TRANS64.RED.A1T0 RZ, [R0+URZ], RZ ;  /* 0x000000ff00ff79a7 */ /* 0x0001e2000810043f */
[----:B------:R-:W-:Y:S05]  /*4b90*/  @P0 BRA `(.L_x_26) ;  /* 0x0000000000040947 */ /* 0x000fea0003800000 */
[----:B------:R-:W-:Y:S01]  /*4ba0*/  BPT.TRAP 0x1 ;  /* 0x000000040000795c */ /* 0x000fe20000300000 */
.L_x_26:
[----:B------:R-:W1:Y:S01]  /*4bb0*/  S2R R5, SR_TID.X ;  /* 0x0000000000057919 */ /* 0x000e620000002100 */
[----:B------:R-:W-:Y:S02]  /*4bc0*/  UIMAD UR42, UR42, 0xc0, URZ ;  /* 0x000000c02a2a78a4 */ /* 0x000fe4000f8e023f */
[----:B------:R-:W-:Y:S01]  /*4bd0*/  USHF.R.S32.HI UR10, URZ, 0x1f, UR43 ;  /* 0x0000001f3f0a7899 */ /* 0x000fe2000801142b */
[----:B0-----:R-:W0:Y:S01]  /*4be0*/  S2R R0, SR_TID.X ;  /* 0x0000000000007919 */ /* 0x001e220000002100 */
[----:B------:R-:W-:Y:S01]  /*4bf0*/  ULDC.64 UR8, c[0x0][0x5d0] ;  /* 0x0001740000087ab9 */ /* 0x000fe20000000a00 */
[----:B------:R-:W-:Y:S01]  /*4c00*/  UIMAD.WIDE UR6, UR41, 0x180, URZ ;  /* 0x00000180290678a5 */ /* 0x000fe2000f8e023f */
[----:B------:R-:W-:Y:S01]  /*4c10*/  IMAD.U32 R18, RZ, RZ, UR42 ;  /* 0x0000002aff127e24 */ /* 0x000fe2000f8e00ff */
[----:B------:R-:W-:Y:S02]  /*4c20*/  UIMAD UR4, UR10, UR8, URZ ;  /* 0x000000080a0472a4 */ /* 0x000fe4000f8e023f */
[----:B------:R-:W-:Y:S01]  /*4c30*/  IMAD.U32 R6, RZ, RZ, UR8 ;  /* 0x00000008ff067e24 */ /* 0x000fe2000f8e00ff */
[----:B------:R-:W-:-:S02]  /*4c40*/  UIMAD UR41, UR41, 0x180, URZ ;  /* 0x00000180292978a4 */ /* 0x000fc4000f8e023f */
[----:B------:R-:W-:Y:S01]  /*4c50*/  UIMAD UR4, UR43, UR9, UR4 ;  /* 0x000000092b0472a4 */ /* 0x000fe2000f8e0204 */
[----:B------:R-:W-:Y:S01]  /*4c60*/  ULDC UR8, c[0x0][0x284] ;  /* 0x0000a10000087ab9 */ /* 0x000fe20000000800 */
[----:B------:R-:W-:Y:S02]  /*4c70*/  UIADD3 UR39, UR44, UR39, URZ ;  /* 0x000000272c277290 */ /* 0x000fe4000fffe03f */
[----:B------:R-:W-:Y:S02]  /*4c80*/  UISETP.GE.U32.AND UP2, UPT, UR44, 0x6, UPT ;  /* 0x000000062c00788c */ /* 0x000fe4000bf46070 */
[----:B------:R-:W-:-:S04]  /*4c90*/  UISETP.GT.U32.AND UP1, UPT, UR39, 0x5, UPT ;  /* 0x000000052700788c */ /* 0x000fc8000bf24070 */
[----:B------:R-:W-:Y:S01]  /*4ca0*/  UISETP.LT.U32.AND UP1, UPT, UR44, 0x6, UP1 ;  /* 0x000000062c00788c */ /* 0x000fe20008f21070 */
[C---:B-1----:R-:W-:Y:S02]  /*4cb0*/  SHF.L.U32 R19, R5.reuse, 0x1, RZ ;  /* 0x0000000105137819 */ /* 0x042fe400000006ff */
[----:B------:R-:W-:Y:S02]  /*4cc0*/  LOP3.LUT R4, R5, 0x60, RZ, 0xc0, !PT ;  /* 0x0000006005047812 */ /* 0x000fe400078ec0ff */
[----:B0-----:R-:W-:Y:S02]  /*4cd0*/  SHF.R.U32.HI R3, RZ, 0x7, R0 ;  /* 0x00000007ff037819 */ /* 0x001fe40000011600 */
[----:B------:R-:W-:Y:S02]  /*4ce0*/  LOP3.LUT R18, R18, 0x6, R19, 0xf8, !PT ;  /* 0x0000000612127812 */ /* 0x000fe400078ef813 */
[----:B------:R-:W-:Y:S02]  /*4cf0*/  LOP3.LUT R3, R3, 0x1, RZ, 0xc0, !PT ;  /* 0x0000000103037812 */ /* 0x000fe400078ec0ff */
[----:B------:R-:W-:-:S02]  /*4d00*/  SHF.R.U32.HI R0, RZ, 0x2, R5 ;  /* 0x00000002ff007819 */ /* 0x000fc40000011605 */
[----:B------:R-:W-:Y:S01]  /*4d10*/  SHF.R.S32.HI R19, RZ, 0x1f, R18 ;  /* 0x0000001fff137819 */ /* 0x000fe20000011412 */
[----:B------:R-:W-:Y:S01]  /*4d20*/  IMAD.SHL.U32 R17, R3, 0x40, RZ ;  /* 0x0000004003117824 */ /* 0x000fe200078e00ff */
[----:B------:R-:W-:Y:S02]  /*4d30*/  LOP3.LUT R0, R0, 0x7, RZ, 0xc0, !PT ;  /* 0x0000000700007812 */ /* 0x000fe400078ec0ff */
[----:B------:R-:W-:Y:S01]  /*4d40*/  SHF.R.U32.HI R4, RZ, 0x1, R4 ;  /* 0x00000001ff047819 */ /* 0x000fe20000011604 */
[----:B------:R-:W-:Y:S01]  /*4d50*/  IMAD.WIDE.U32 R6, R6, UR43, R18 ;  /* 0x0000002b06067c25 */ /* 0x000fe2000f8e0012 */
[--C-:B------:R-:W-:Y:S02]  /*4d60*/  LOP3.LUT R17, R17, 0x40, R0.reuse, 0xe2, !PT ;  /* 0x0000004011117812 */ /* 0x100fe400078ee200 */
[----:B------:R-:W-:Y:S01]  /*4d70*/  IADD3 R0, RZ, -R4, -R0 ;  /* 0x80000004ff007210 */ /* 0x000fe20007ffe800 */
[----:B------:R-:W-:Y:S01]  /*4d80*/  VIADD R7, R7, UR4 ;  /* 0x0000000407077c36 */ /* 0x000fe20008000000 */
[----:B------:R-:W-:Y:S01]  /*4d90*/  ULDC UR4, c[0x0][0x288] ;  /* 0x0000a20000047ab9 */ /* 0x000fe20000000800 */
[----:B------:R-:W-:Y:S01]  /*4da0*/  LOP3.LUT R17, R17, UR6, R4, 0xfe, !PT ;  /* 0x0000000611117c12 */ /* 0x000fe2000f8efe04 */
[----:B------:R-:W-:Y:S01]  /*4db0*/  UISETP.GE.AND UP0, UPT, UR42, UR4, UPT ;  /* 0x000000042a00728c */ /* 0x000fe2000bf06270 */
[----:B------:R-:W-:Y:S01]  /*4dc0*/  IMAD R0, R3, -0x40, R0 ;  /* 0xffffffc003007824 */ /* 0x000fe200078e0200 */
[----:B------:R-:W-:Y:S01]  /*4dd0*/  MOV R4, 0xfffffffe ;  /* 0xfffffffe00047802 */ /* 0x000fe20000000f00 */
[----:B------:R-:W-:Y:S01]  /*4de0*/  IMAD.U32 R3, RZ, RZ, UR8 ;  /* 0x00000008ff037e24 */ /* 0x000fe2000f8e00ff */
[----:B------:R-:W-:-:S02]  /*4df0*/  UISETP.GE.OR UP0, UPT, UR41, UR8, UP0 ;  /* 0x000000082900728c */ /* 0x000fc40008706670 */
[----:B------:R-:W-:Y:S02]  /*4e00*/  USEL UR8, URZ, 0x1, !UP1 ;  /* 0x000000013f087887 */ /* 0x000fe4000c800000 */
[----:B------:R-:W-:Y:S01]  /*4e10*/  IADD3 R3, R3, -UR41, R0 ;  /* 0x8000002903037c10 */ /* 0x000fe2000fffe000 */
[----:B------:R-:W-:Y:S01]  /*4e20*/  UMOV UR41, 0xffffffff ;  /* 0xffffffff00297882 */ /* 0x000fe20000000000 */
[----:B------:R-:W-:Y:S01]  /*4e30*/  LOP3.LUT R0, R5, 0x3, RZ, 0xc0, !PT ;  /* 0x0000000305007812 */ /* 0x000fe200078ec0ff */
[----:B------:R-:W-:Y:S01]  /*4e40*/  ULOP3.LUT UR38, UR38, UR8, URZ, 0x3c, !UPT ;  /* 0x0000000826267292 */ /* 0x000fe2000f8e3c3f */
[----:B------:R-:W-:-:S03]  /*4e50*/  PLOP3.LUT P0, PT, PT, PT, UP0, 0x80, 0x0 ;  /* 0x000000000000781c */ /* 0x000fc60003f0f008 */
[----:B------:R-:W-:Y:S01]  /*4e60*/  IMAD R0, R0, R4, UR4 ;  /* 0x0000000400007e24 */ /* 0x000fe2000f8e0204 */
[----:B------:R-:W-:-:S03]  /*4e70*/  UIMAD.WIDE.U32 UR4, UR39, -0x55555555, URZ ;  /* 0xaaaaaaab270478a5 */ /* 0x000fc6000f8e003f */
[----:B------:R-:W-:Y:S01]  /*4e80*/  VIADD R0, R0, -UR42 ;  /* 0x8000002a00007c36 */ /* 0x000fe20008000000 */
[----:B------:R-:W-:-:S04]  /*4e90*/  USHF.R.U32.HI UR4, URZ, 0x2, UR5 ;  /* 0x000000023f047899 */ /* 0x000fc80008011605 */
[----:B------:R-:W-:Y:S02]  /*4ea0*/  UIMAD UR39, UR4, -0x6, UR39 ;  /* 0xfffffffa042778a4 */ /* 0x000fe4000f8e0227 */
[----:B------:R-:W-:Y:S01]  /*4eb0*/  @UP2 ULOP3.LUT UR38, UR38, 0x1, UR4, 0x78, !UPT ;  /* 0x0000000126262892 */ /* 0x000fe2000f8e7804 */
[----:B------:R-:W-:Y:S11]  /*4ec0*/  @P0 BRA `(.L_x_28) ;  /* 0x0000011c00140947 */ /* 0x000ff60003800000 */
[----:B-----5:R-:W-:Y:S01]  /*4ed0*/  FSETP.NEU.AND P0, PT, R16, RZ, PT ;  /* 0x000000ff1000720b */ /* 0x020fe20003f0d000 */
[----:B------:R-:W-:Y:S01]  /*4ee0*/  ULDC.64 UR8, c[0x0][0x5c8] ;  /* 0x0001720000087ab9 */ /* 0x000fe20000000a00 */
[----:B------:R-:W-:Y:S01]  /*4ef0*/  ISETP.GT.AND P1, PT, R3, RZ, PT ;  /* 0x000000ff0300720c */ /* 0x000fe20003f24270 */
[----:B------:R-:W-:Y:S01]  /*4f00*/  UIMAD UR4, UR7, UR8, URZ ;  /* 0x00000008070472a4 */ /* 0x000fe2000f8e023f */
[----:B------:R-:W-:Y:S01]  /*4f10*/  IMAD.U32 R10, RZ, RZ, UR9 ;  /* 0x00000009ff0a7e24 */ /* 0x000fe2000f8e00ff */
[----:B------:R-:W-:Y:S01]  /*4f20*/  BSSY B0, `(.L_x_28) ;  /* 0x00011bf000007945 */ /* 0x000fe20003800000 */
[----:B------:R-:W-:Y:S01]  /*4f30*/  IMAD.WIDE.U32 R6, R17, UR8, R6 ;  /* 0x0000000811067c25 */ /* 0x000fe2000f8e0006 */
[----:B------:R-:W-:-:S03]  /*4f40*/  ISETP.GT.AND P2, PT, R0, RZ, P1 ;  /* 0x000000ff0000720c */ /* 0x000fc60000f44270 */
[----:B------:R-:W-:-:S04]  /*4f50*/  IMAD R10, R17, R10, UR4 ;  /* 0x00000004110a7e24 */ /* 0x000fc8000f8e020a */
[----:B------:R-:W-:Y:S01]  /*4f60*/  IMAD.IADD R10, R7, 0x1, R10 ;  /* 0x00000001070a7824 */ /* 0x000fe200078e020a */
[----:B------:R-:W-:Y:S06]  /*4f70*/  @!P0 BRA `(.L_x_29) ;  /* 0x000000c400548947 */ /* 0x000fec0003800000 */
[----:B------:R-:W0:Y:S01]  /*4f80*/  LDC.64 R22, c[0x0][0x5b8] ;  /* 0x00016e00ff167b82 */ /* 0x000e220000000a00 */
[----:B------:R-:W2:Y:S01]  /*4f90*/  LDL.LU R11, [R1] ;  /* 0x00000000010b7983 */ /* 0x000ea20000300800 */
[----:B------:R-:W-:-:S06]  /*4fa0*/  ULDC.64 UR4, c[0x0][0x5c0] ;  /* 0x0001700000047ab9 */ /* 0x000fcc0000000a00 */
[----:B------:R-:W1:Y:S08]  /*4fb0*/  LDC.64 R14, c[0x0][0x5b0] ;  /* 0x00016c00ff0e7b82 */ /* 0x000e700000000a00 */
[----:B------:R-:W3:Y:S01]  /*4fc0*/  LDC.64 R12, c[0x0][0x5a8] ;  /* 0x00016a00ff0c7b82 */ /* 0x000ee20000000a00 */
[C---:B0-----:R-:W-:Y:S02]  /*4fd0*/  IMAD R4, R22.reuse, UR10, RZ ;  /* 0x0000000a16047c24 */ /* 0x041fe4000f8e02ff */
[----:B------:R-:W-:-:S04]  /*4fe0*/  IMAD.WIDE.U32 R216, R22, UR43, R18 ;  /* 0x0000002b16d87c25 */ /* 0x000fc8000f8e0012 */
[----:B------:R-:W-:Y:S01]  /*4ff0*/  IMAD R23, R23, UR43, R4 ;  /* 0x0000002b17177c24 */ /* 0x000fe2000f8e0204 */
[----:B------:R-:W-:Y:S01]  /*5000*/  MOV R20, R216 ;  /* 0x000000d800147202 */ /* 0x000fe20000000f00 */
[----:B-1----:R-:W-:Y:S02]  /*5010*/  IMAD R221, R14, UR7, RZ ;  /* 0x000000070edd7c24 */ /* 0x002fe4000f8e02ff */
[----:B------:R-:W-:Y:S02]  /*5020*/  IMAD.IADD R21, R217, 0x1, R23 ;  /* 0x00000001d9157824 */ /* 0x000fe400078e0217 */
[C---:B------:R-:W-:Y:S02]  /*5030*/  IMAD R221, R17.reuse, R15, R221 ;  /* 0x0000000f11dd7224 */ /* 0x040fe400078e02dd */
[----:B------:R-:W-:-:S04]  /*5040*/  IMAD.WIDE.U32 R4, R17, R14, R20 ;  /* 0x0000000e11047225 */ /* 0x000fc800078e0014 */
[----:B------:R-:W-:Y:S01]  /*5050*/  IMAD.IADD R5, R5, 0x1, R221 ;  /* 0x0000000105057824 */ /* 0x000fe200078e02dd */
[----:B---3--:R-:W-:-:S04]  /*5060*/  LEA R8, P0, R4, R12, 0x1 ;  /* 0x0000000c04087211 */ /* 0x008fc800078008ff */
[----:B------:R-:W-:-:S05]  /*5070*/  LEA.HI.X R9, R4, R13, R5, 0x1, P0 ;  /* 0x0000000d04097211 */ /* 0x000fca00000f0c05 */
[----:B------:R-:W3:Y:S01]  /*5080*/  @P2 LDG.E.LTC128B.U16 R220, desc[UR36][R8.64] ;  /* 0x0000002408dc2981 */ /* 0x000ee2000c1e1520 */
[----:B------:R-:W-:Y:S01]  /*5090*/  BSSY B1, `(.L_x_30) ;  /* 0x0000011000017945 */ /* 0x000fe20003800000 */
[----:B---3--:R-:W-:-:S05]  /*50a0*/  HADD2.F32 R4, -RZ, R220.H0_H0 ;  /* 0x200000dcff047230 */ /* 0x008fca0000004100 */
[----:B------:R-:W-:-:S04]  /*50b0*/  FMUL R4, R4, R16 ;  /* 0x0000001004047220 */ /* 0x000fc80000400000 */
[----:B--2---:R-:W-:Y:S01]  /*50c0*/  FFMA R7, R11, R2, R4 ;  /* 0x000000020b077223 */ /* 0x004fe20000000004 */
[----:B------:R-:W-:-:S04]  /*50d0*/  LEA R4, P0, R6, UR4, 0x1 ;  /* 0x0000000406047c11 */ /* 0x000fc8000f8008ff */
[----:B------:R-:W-:Y:S02]  /*50e0*/  LEA.HI.X R5, R6, UR5, R10, 0x1, P0 ;  /* 0x0000000506057c11 */ /* 0x000fe400080f0c0a */
[----:B------:R-:W-:-:S05]  /*50f0*/  F2FP.F16.F32.PACK_AB R6, RZ, R7 ;  /* 0x00000007ff06723e */ /* 0x000fca00000000ff */
[----:B------:R0:W-:Y:S02]  /*5100*/  @P2 STG.E.U16 desc[UR36][R4.64], R6 ;  /* 0x0000000604002986 */ /* 0x0001e4000c101524 */
[----:B0-----:R-:W-:-:S04]  /*5110*/  IMAD.WIDE.U32 R6, R17, R14, R18 ;  /* 0x0000000e11067225 */ /* 0x001fc800078e0012 */
[----:B------:R-:W-:Y:S02]  /*5120*/  IMAD.IADD R7, R221, 0x1, R7 ;  /* 0x00000001dd077824 */ /* 0x000fe400078e0207 */
[----:B------:R-:W-:-:S04]  /*5130*/  IMAD.WIDE.U32 R6, R22, UR43, R6 ;  /* 0x0000002b16067c25 */ /* 0x000fc8000f8e0006 */
[----:B------:R-:W-:Y:S01]  /*5140*/  IMAD.IADD R7, R23, 0x1, R7 ;  /* 0x0000000117077824 */ /* 0x000fe200078e0207 */
[----:B------:R-:W-:-:S04]  /*5150*/  LEA R10, P0, R6, R12, 0x1 ;  /* 0x0000000c060a7211 */ /* 0x000fc800078008ff */
[----:B------:R-:W-:Y:S02]  /*5160*/  LEA.HI.X R11, R6, R13, R7, 0x1, P0 ;  /* 0x0000000d060b7211 */ /* 0x000fe400000f0c07 */
[----:B------:R-:W-:-:S13]  /*5170*/  ISETP.GT.AND P0, PT, R0, 0x1, P1 ;  /* 0x000000010000780c */ /* 0x000fda0000f04270 */
[----:B------:R-:W-:Y:S05]  /*5180*/  @!P0 BRA `(.L_x_31) ;  /* 0x0000000000048947 */ /* 0x000fea0003800000 */
[----:B------:R0:W5:Y:S02]  /*5190*/  LDG.E.LTC128B.U16 R220, desc[UR36][R10.64+0x2] ;  /* 0x000002240adc7981 */ /* 0x000164000c1e1520 */
.L_x_31:
[----:B------:R-:W-:Y:S05]  /*51a0*/  BSYNC B1 ;  /* 0x0000000000017941 */ /* 0x000fea0003800000 */
.L_x_30:
[----:B------:R-:W2:Y:S01]  /*51b0*/  LDL.LU R7, [R1+0x4] ;  /* 0x0000040001077983 */ /* 0x000ea20000300800 */
[----:B-----5:R-:W-:Y:S01]  /*51c0*/  HADD2.F32 R6, -RZ, R220.H0_H0 ;  /* 0x200000dcff067230 */ /* 0x020fe20000004100 */
[C---:B------:R-:W-:Y:S01]  /*51d0*/  SHF.L.U64.HI R219, R14.reuse, 0x3, R15 ;  /* 0x000000030edb7819 */ /* 0x040fe2000001020f */
[----:B------:R-:W-:Y:S01]  /*51e0*/  IMAD.SHL.U32 R218, R14, 0x8, RZ ;  /* 0x000000080eda7824 */ /* 0x000fe200078e00ff */
[----:B------:R-:W3:Y:S02]  /*51f0*/  LDL.LU R222, [R1+0x8] ;  /* 0x0000080001de7983 */ /* 0x000ee40000300800 */
[----:B------:R-:W-:-:S04]  /*5200*/  FMUL R6, R6, R16 ;  /* 0x0000001006067220 */ /* 0x000fc80000400000 */
[----:B--2---:R-:W-:-:S05]  /*5210*/  FFMA R6, R7, R2, R6 ;  /* 0x0000000207067223 */ /* 0x004fca0000000006 */
[----:B------:R-:W-:-:S05]  /*5220*/  F2FP.F16.F32.PACK_AB R6, RZ, R6 ;  /* 0x00000006ff06723e */ /* 0x000fca00000000ff */
[----:B------:R1:W-:Y:S01]  /*5230*/  @P0 STG.E.U16 desc[UR36][R4.64+0x2], R6 ;  /* 0x0000020604000986 */ /* 0x0003e2000c101524 */
[----:B------:R-:W-:-:S04]  /*5240*/  ISETP.GT.AND P0, PT, R3, 0x8, PT ;  /* 0x000000080300780c */ /* 0x000fc80003f04270 */
[----:B------:R-:W-:Y:S01]  /*5250*/  ISETP.GT.AND P2, PT, R0, RZ, P0 ;  /* 0x000000ff0000720c */ /* 0x000fe20000744270 */
[----:B-1----:R-:W-:-:S05]  /*5260*/  IMAD.WIDE.U32 R6, R17, R14, R218 ;  /* 0x0000000e11067225 */ /* 0x002fca00078e00da */
[----:B------:R-:W-:Y:S02]  /*5270*/  IADD3 R221, R221, R7, RZ ;  /* 0x00000007dddd7210 */ /* 0x000fe40007ffe0ff */
[----:B------:R-:W-:-:S05]  /*5280*/  IADD3 R7, P3, R216, R6, RZ ;  /* 0x00000006d8077210 */ /* 0x000fca0007f7e0ff */
[----:B------:R-:W-:Y:S01]  /*5290*/  IMAD.X R9, R221, 0x1, R21, P3 ;  /* 0x00000001dd097824 */ /* 0x000fe200018e0615 */
[----:B------:R-:W-:-:S04]  /*52a0*/  LEA R8, P3, R7, R12, 0x1 ;  /* 0x0000000c07087211 */ /* 0x000fc800078608ff */
[----:B------:R-:W-:-:S05]  /*52b0*/  LEA.HI.X R9, R7, R13, R9, 0x1, P3 ;  /* 0x0000000d07097211 */ /* 0x000fca00018f0c09 */
[----:B------:R1:W2:Y:S01]  /*52c0*/  @P2 LDG.E.LTC128B.U16 R220, desc[UR36][R8.64] ;  /* 0x0000002408dc2981 */ /* 0x0002a2000c1e1520 */
[----:B------:R-:W-:Y:S01]  /*52d0*/  IADD3 R6, P3, R18, R6, RZ ;  /* 0x0000000612067210 */ /* 0x000fe20007f7e0ff */
[----:B------:R-:W-:Y:S01]  /*52e0*/  IMAD.U32 R223, RZ, RZ, UR8 ;  /* 0x00000008ffdf7e24 */ /* 0x000fe2000f8e00ff */
[----:B------:R-:W-:Y:S01]  /*52f0*/  ISETP.GT.AND P4, PT, R0, 0x1, P0 ;  /* 0x000000010000780c */ /* 0x000fe20000784270 */
[----:B------:R-:W-:Y:S02]  /*5300*/  BSSY B1, `(.L_x_32) ;  /* 0x0000014000017945 */ /* 0x000fe40003800000 */
[----:B------:R-:W-:Y:S02]  /*5310*/  IMAD.X R7, R19, 0x1, R221, P3 ;  /* 0x0000000113077824 */ /* 0x000fe400018e06dd */
[----:B------:R-:W-:Y:S02]  /*5320*/  IMAD.SHL.U32 R223, R223, 0x10, RZ ;  /* 0x00000010dfdf7824 */ /* 0x000fe400078e00ff */
[----:B------:R-:W-:-:S04]  /*5330*/  IMAD.WIDE.U32 R6, R22, UR43, R6 ;  /* 0x0000002b16067c25 */ /* 0x000fc8000f8e0006 */
[----:B------:R-:W-:Y:S01]  /*5340*/  IMAD.IADD R7, R23, 0x1, R7 ;  /* 0x0000000117077824 */ /* 0x000fe200078e0207 */
[----:B-1----:R-:W-:-:S04]  /*5350*/  LEA R8, P3, R6, R12, 0x1 ;  /* 0x0000000c06087211 */ /* 0x002fc800078608ff */
[----:B------:R-:W-:Y:S02]  /*5360*/  LEA.HI.X R9, R6, R13, R7, 0x1, P3 ;  /* 0x0000000d06097211 */ /* 0x000fe400018f0c07 */
[----:B------:R-:W-:Y:S01]  /*5370*/  MOV R6, UR8 ;  /* 0x0000000800067c02 */ /* 0x000fe20008000f00 */
[----:B--2---:R-:W-:-:S05]  /*5380*/  HADD2.F32 R7, -RZ, R220.H0_H0 ;  /* 0x200000dcff077230 */ /* 0x004fca0000004100 */
[----:B------:R-:W-:-:S04]  /*5390*/  FMUL R7, R7, R16 ;  /* 0x0000001007077220 */ /* 0x000fc80000400000 */
[----:B---3--:R-:W-:Y:S01]  /*53a0*/  FFMA R7, R222, R2, R7 ;  /* 0x00000002de077223 */ /* 0x008fe20000000007 */
[----:B------:R-:W-:-:S04]  /*53b0*/  IMAD.U32 R222, RZ, RZ, UR9 ;  /* 0x00000009ffde7e24 */ /* 0x000fc8000f8e00ff */
[----:B------:R-:W-:Y:S02]  /*53c0*/  F2FP.F16.F32.PACK_AB R7, RZ, R7 ;  /* 0x00000007ff07723e */ /* 0x000fe400000000ff */
[----:B------:R-:W-:Y:S02]  /*53d0*/  SHF.L.U64.HI R222, R6, 0x4, R222 ;  /* 0x0000000406de7819 */ /* 0x000fe400000102de */
[----:B------:R-:W-:Y:S02]  /*53e0*/  IADD3 R6, P3, R223, R4, RZ ;  /* 0x00000004df067210 */ /* 0x000fe40007f7e0ff */
[----:B------:R-:W-:-:S03]  /*53f0*/  PRMT R221, R7, 0x7610, R221 ;  /* 0x0000761007dd7816 */ /* 0x000fc600000000dd */
[----:B------:R-:W-:-:S05]  /*5400*/  IMAD.X R7, R222, 0x1, R5, P3 ;  /* 0x00000001de077824 */ /* 0x000fca00018e0605 */
[----:B------:R1:W-:Y:S01]  /*5410*/  @P2 STG.E.U16 desc[UR36][R6.64], R221 ;  /* 0x000000dd06002986 */ /* 0x0003e2000c101524 */
[----:B------:R-:W-:Y:S05]  /*5420*/  @!P4 BRA `(.L_x_33) ;  /* 0x000000000004c947 */ /* 0x000fea0003800000 */
[----:B------:R2:W5:Y:S02]  /*5430*/  LDG.E.LTC128B.U16 R220, desc[UR36][R8.64+0x2] ;  /* 0x0000022408dc7981 */ /* 0x000564000c1e1520 */
.L_x_33:
[----:B------:R-:W-:Y:S05]  /*5440*/  BSYNC B1 ;  /* 0x0000000000017941 */ /* 0x000fea0003800000 */
.L_x_32:
[----:B------:R-:W3:Y:S01]  /*5450*/  LDL.LU R224, [R1+0xc] ;  /* 0x00000c0001e07983 */ /* 0x000ee20000300800 */
[----:B-1---5:R-:W-:Y:S01]  /*5460*/  HADD2.F32 R221, -RZ, R220.H0_H0 ;  /* 0x200000dcffdd7230 */ /* 0x022fe20000004100 */
[----:B------:R-:W-:Y:S01]  /*5470*/  ISETP.GT.AND P2, PT, R0, 0x8, P1 ;  /* 0x000000080000780c */ /* 0x000fe20000f44270 */
[----:B------:R-:W-:Y:S03]  /*5480*/  BSSY B1, `(.L_x_34) ;  /* 0x0000007000017945 */ /* 0x000fe60003800000 */
[----:B------:R-:W-:-:S04]  /*5490*/  FMUL R221, R221, R16 ;  /* 0x00000010dddd7220 */ /* 0x000fc80000400000 */
[----:B---3--:R-:W-:-:S05]  /*54a0*/  FFMA R221, R224, R2, R221 ;  /* 0x00000002e0dd7223 */ /* 0x008fca00000000dd */
[----:B------:R-:W-:-:S05]  /*54b0*/  F2FP.F16.F32.PACK_AB R221, RZ, R221 ;  /* 0x000000ddffdd723e */ /* 0x000fca00000000ff */
[----:B------:R1:W-:Y:S01]  /*54c0*/  @P4 STG.E.U16 desc[UR36][R6.64+0x2], R221 ;  /* 0x000002dd06004986 */ /* 0x0003e2000c101524 */
[----:B------:R-:W-:Y:S05]  /*54d0*/  @!P2 BRA `(.L_x_35) ;  /* 0x000000000004a947 */ /* 0x000fea0003800000 */
[----:B------:R3:W5:Y:S02]  /*54e0*/  LDG.E.LTC128B.U16 R220, desc[UR36][R10.64+0x10] ;  /* 0x000010240adc7981 */ /* 0x000764000c1e1520 */
.L_x_35:
[----:B------:R-:W-:Y:S05]  /*54f0*/  BSYNC B1 ;  /* 0x0000000000017941 */ /* 0x000fea0003800000 */
.L_x_34:
[----:B------:R-:W4:Y:S01]  /*5500*/  LDL.LU R224, [R1+0x10] ;  /* 0x0000100001e07983 */ /* 0x000f220000300800 */
[----:B-1---5:R-:W-:Y:S01]  /*5510*/  HADD2.F32 R221, -RZ, R220.H0_H0 ;  /* 0x200000dcffdd7230 */ /* 0x022fe20000004100 */
[----:B------:R-:W-:Y:S01]  /*5520*/  ISETP.GT.AND P3, PT, R0, 0x9, P1 ;  /* 0x000000090000780c */ /* 0x000fe20000f64270 */
[----:B------:R-:W-:Y:S03]  /*5530*/  BSSY B1, `(.L_x_36) ;  /* 0x0000007000017945 */ /* 0x000fe60003800000 */
[----:B------:R-:W-:-:S04]  /*5540*/  FMUL R221, R221, R16 ;  /* 0x00000010dddd7220 */ /* 0x000fc80000400000 */
[----:B----4-:R-:W-:-:S05]  /*5550*/  FFMA R221, R224, R2, R221 ;  /* 0x00000002e0dd7223 */ /* 0x010fca00000000dd */
[----:B------:R-:W-:-:S05]  /*5560*/  F2FP.F16.F32.PACK_AB R221, RZ, R221 ;  /* 0x000000ddffdd723e */ /* 0x000fca00000000ff */
[----:B------:R1:W-:Y:S01]  /*5570*/  @P2 STG.E.U16 desc[UR36][R4.64+0x10], R221 ;  /* 0x000010dd04002986 */ /* 0x0003e2000c101524 */
[----:B------:R-:W-:Y:S05]  /*5580*/  @!P3 BRA `(.L_x_37) ;  /* 0x000000000004b947 */ /* 0x000fea0003800000 */
[----:B------:R4:W5:Y:S02]  /*5590*/  LDG.E.LTC128B.U16 R220, desc[UR36][R10.64+0x12] ;  /* 0x000012240adc7981 */ /* 0x000964000c1e1520 */
.L_x_37:
[----:B------:R-:W-:Y:S05]  /*55a0*/  BSYNC B1 ;  /* 0x0000000000017941 */ /* 0x000fea0003800000 */
.L_x_36:
[----:B------:R-:W2:Y:S01]  /*55b0*/  LDL.LU R224, [R1+0x14] ;  /* 0x0000140001e07983 */ /* 0x000ea20000300800 */
[----:B-1---5:R-:W-:Y:S01]  /*55c0*/  HADD2.F32 R221, -RZ, R220.H0_H0 ;  /* 0x200000dcffdd7230 */ /* 0x022fe20000004100 */
[----:B------:R-:W-:Y:S01]  /*55d0*/  ISETP.GT.AND P2, PT, R0, 0x8, P0 ;  /* 0x000000080000780c */ /* 0x000fe20000744270 */
[----:B------:R-:W-:Y:S03]  /*55e0*/  BSSY B1, `(.L_x_38) ;  /* 0x0000007000017945 */ /* 0x000fe60003800000 */
[----:B------:R-:W-:-:S04]  /*55f0*/  FMUL R221, R221, R16 ;  /* 0x00000010dddd7220 */ /* 0x000fc80000400000 */
[----:B--2---:R-:W-:-:S05]  /*5600*/  FFMA R221, R224, R2, R221 ;  /* 0x00000002e0dd7223 */ /* 0x004fca00000000dd */
[----:B------:R-:W-:-:S05]  /*5610*/  F2FP.F16.F32.PACK_AB R221, RZ, R221 ;  /* 0x000000ddffdd723e */ /* 0x000fca00000000ff */
[----:B------:R1:W-:Y:S01]  /*5620*/  @P3 STG.E.U16 desc[UR36][R4.64+0x12], R221 ;  /* 0x000012dd04003986 */ /* 0x0003e2000c101524 */
[----:B------:R-:W-:Y:S05]  /*5630*/  @!P2 BRA `(.L_x_39) ;  /* 0x000000000004a947 */ /* 0x000fea0003800000 */
[----:B------:R2:W5:Y:S02]  /*5640*/  LDG.E.LTC128B.U16 R220, desc[UR36][R8.64+0x10] ;  /* 0x0000102408dc7981 */ /* 0x000564000c1e1520 */
.L_x_39:
[----:B------:R-:W-:Y:S05]  /*5650*/  BSYNC B1 ;  /* 0x0000000000017941 */ /* 0x000fea0003800000 */
.L_x_38:
        /* <DEDUP_REMOVED lines=10> */
.L_x_41:
[----:B------:R-:W-:Y:S05]  /*5700*/  BSYNC B1 ;  /* 0x0000000000017941 */ /* 0x000fea0003800000 */
.L_x_40:
        /* <DEDUP_REMOVED lines=10> */
.L_x_43:
[----:B------:R-:W-:Y:S05]  /*57b0*/  BSYNC B1 ;  /* 0x0000000000017941 */ /* 0x000fea0003800000 */
.L_x_42:
        /* <DEDUP_REMOVED lines=10> */
.L_x_45:
[----:B------:R-:W-:Y:S05]  /*5860*/  BSYNC B1 ;  /* 0x0000000000017941 */ /* 0x000fea0003800000 */
.L_x_44:
        /* <DEDUP_REMOVED lines=10> */
.L_x_47:
[----:B------:R-:W-:Y:S05]  /*5910*/  BSYNC B1 ;  /* 0x0000000000017941 */ /* 0x000fea0003800000 */
.L_x_46:
        /* <DEDUP_REMOVED lines=10> */
.L_x_49:
[----:B------:R-:W-:Y:S05]  /*59c0*/  BSYNC B1 ;  /* 0x0000000000017941 */ /* 0x000fea0003800000 */
.L_x_48:
        /* <DEDUP_REMOVED lines=10> */
.L_x_51:
[----:B------:R-:W-:Y:S05]  /*5a70*/  BSYNC B1 ;  /* 0x0000000000017941 */ /* 0x000fea0003800000 */
.L_x_50:
        /* <DEDUP_REMOVED lines=10> */
.L_x_53:
[----:B------:R-:W-:Y:S05]  /*5b20*/  BSYNC B1 ;  /* 0x0000000000017941 */ /* 0x000fea0003800000 */
.L_x_52:
        /* <DEDUP_REMOVED lines=10> */
.L_x_55:
[----:B------:R-:W-:Y:S05]  /*5bd0*/  BSYNC B1 ;  /* 0x0000000000017941 */ /* 0x000fea0003800000 */
.L_x_54:
        /* <DEDUP_REMOVED lines=10> */
.L_x_57:
[----:B------:R-:W-:Y:S05]  /*5c80*/  BSYNC B1 ;  /* 0x0000000000017941 */ /* 0x000fea0003800000 */
.L_x_56:
        /* <DEDUP_REMOVED lines=10> */
.L_x_59:
[----:B------:R-:W-:Y:S05]  /*5d30*/  BSYNC B1 ;  /* 0x0000000000017941 */ /* 0x000fea0003800000 */
.L_x_58:
        /* <DEDUP_REMOVED lines=10> */
.L_x_61:
[----:B------:R-:W-:Y:S05]  /*5de0*/  BSYNC B1 ;  /* 0x0000000000017941 */ /* 0x000fea0003800000 */
.L_x_60:
        /* <DEDUP_REMOVED lines=10> */
.L_x_63:
[----:B------:R-:W-:Y:S05]  /*5e90*/  BSYNC B1 ;  /* 0x0000000000017941 */ /* 0x000fea0003800000 */
.L_x_62:
        /* <DEDUP_REMOVED lines=10> */
.L_x_65:
[----:B------:R-:W-:Y:S05]  /*5f40*/  BSYNC B1 ;  /* 0x0000000000017941 */ /* 0x000fea0003800000 */
.L_x_64:
        /* <DEDUP_REMOVED lines=10> */
.L_x_67:
[----:B------:R-:W-:Y:S05]  /*5ff0*/  BSYNC B1 ;  /* 0x0000000000017941 */ /* 0x000fea0003800000 */
.L_x_66:
        /* <DEDUP_REMOVED lines=10> */
.L_x_69:
[----:B------:R-:W-:Y:S05]  /*60a0*/  BSYNC B1 ;  /* 0x0000000000017941 */ /* 0x000fea0003800000 */
.L_x_68:
        /* <DEDUP_REMOVED lines=10> */
.L_x_71:
[----:B------:R-:W-:Y:S05]  /*6150*/  BSYNC B1 ;  /* 0x0000000000017941 */ /* 0x000fea0003800000 */
.L_x_70:
        /* <DEDUP_REMOVED lines=10> */
.L_x_73:
[----:B------:R-:W-:Y:S05]  /*6200*/  BSYNC B1 ;  /* 0x0000000000017941 */ /* 0x000fea0003800000 */
.L_x_72:
        /* <DEDUP_REMOVED lines=10> */
.L_x_75:
[----:B------:R-:W-:Y:S05]  /*62b0*/  BSYNC B1 ;  /* 0x0000000000017941 */ /* 0x000fea0003800000 */
.L_x_74:
        /* <DEDUP_REMOVED lines=10> */
.L_x_77:
[----:B------:R-:W-:Y:S05]  /*6360*/  BSYNC B1 ;  /* 0x0000000000017941 */ /* 0x000fea0003800000 */
.L_x_76:
        /* <DEDUP_REMOVED lines=10> */
.L_x_79:
[----:B------:R-:W-:Y:S05]  /*6410*/  BSYNC B1 ;  /* 0x0000000000017941 */ /* 0x000fea0003800000 */
.L_x_78:
        /* <DEDUP_REMOVED lines=10> */
.L_x_81:
[----:B------:R-:W-:Y:S05]  /*64c0*/  BSYNC B1 ;  /* 0x0000000000017941 */ /* 0x000fea0003800000 */
.L_x_80:
        /* <DEDUP_REMOVED lines=10> */
.L_x_83:
[----:B------:R-:W-:Y:S05]  /*6570*/  BSYNC B1 ;  /* 0x0000000000017941 */ /* 0x000fea0003800000 */
.L_x_82:
        /* <DEDUP_REMOVED lines=10> */
.L_x_85:
[----:B------:R-:W-:Y:S05]  /*6620*/  BSYNC B1 ;  /* 0x0000000000017941 */ /* 0x000fea0003800000 */
.L_x_84:
        /* <DEDUP_REMOVED lines=10> */
.L_x_87:
[----:B------:R-:W-:Y:S05]  /*66d0*/  BSYNC B1 ;  /* 0x0000000000017941 */ /* 0x000fea0003800000 */
.L_x_86:
        /* <DEDUP_REMOVED lines=10> */
.L_x_89:
[----:B------:R-:W-:Y:S05]  /*6780*/  BSYNC B1 ;  /* 0x0000000000017941 */ /* 0x000fea0003800000 */
.L_x_88:
        /* <DEDUP_REMOVED lines=10> */
.L_x_91:
[----:B------:R-:W-:Y:S05]  /*6830*/  BSYNC B1 ;  /* 0x0000000000017941 */ /* 0x000fea0003800000 */
.L_x_90:
        /* <DEDUP_REMOVED lines=10> */
.L_x_93:
[----:B------:R-:W-:Y:S05]  /*68e0*/  BSYNC B1 ;  /* 0x0000000000017941 */ /* 0x000fea0003800000 */
.L_x_92:
        /* <DEDUP_REMOVED lines=10> */
.L_x_95:
[----:B------:R-:W-:Y:S05]  /*6990*/  BSYNC B1 ;  /* 0x0000000000017941 */ /* 0x000fea0003800000 */
.L_x_94:
        /* <DEDUP_REMOVED lines=10> */
.L_x_97:
[----:B------:R-:W-:Y:S05]  /*6a40*/  BSYNC B1 ;  /* 0x0000000000017941 */ /* 0x000fea0003800000 */
.L_x_96:
        /* <DEDUP_REMOVED lines=10> */
.L_x_99:
[----:B------:R-:W-:Y:S05]  /*6af0*/  BSYNC B1 ;  /* 0x0000000000017941 */ /* 0x000fea0003800000 */
.L_x_98:
        /* <DEDUP_REMOVED lines=10> */
.L_x_101:
[----:B------:R-:W-:Y:S05]  /*6ba0*/  BSYNC B1 ;  /* 0x0000000000017941 */ /* 0x000fea0003800000 */
.L_x_100:
        /* <DEDUP_REMOVED lines=10> */
.L_x_103:
[----:B------:R-:W-:Y:S05]  /*6c50*/  BSYNC B1 ;  /* 0x0000000000017941 */ /* 0x000fea0003800000 */
.L_x_102:
        /* <DEDUP_REMOVED lines=10> */
.L_x_105:
[----:B------:R-:W-:Y:S05]  /*6d00*/  BSYNC B1 ;  /* 0x0000000000017941 */ /* 0x000fea0003800000 */
.L_x_104:
        /* <DEDUP_REMOVED lines=10> */
.L_x_107:
[----:B------:R-:W-:Y:S05]  /*6db0*/  BSYNC B1 ;  /* 0x0000000000017941 */ /* 0x000fea0003800000 */
.L_x_106:
        /* <DEDUP_REMOVED lines=10> */
.L_x_109:
[----:B------:R-:W-:Y:S05]  /*6e60*/  BSYNC B1 ;  /* 0x0000000000017941 */ /* 0x000fea0003800000 */
.L_x_108:
        /* <DEDUP_REMOVED lines=10> */
.L_x_111:
[----:B------:R-:W-:Y:S05]  /*6f10*/  BSYNC B1 ;  /* 0x0000000000017941 */ /* 0x000fea0003800000 */
.L_x_110:
        /* <DEDUP_REMOVED lines=10> */
.L_x_113:
[----:B------:R-:W-:Y:S05]  /*6fc0*/  BSYNC B1 ;  /* 0x0000000000017941 */ /* 0x000fea0003800000 */
.L_x_112:
        /* <DEDUP_REMOVED lines=10> */
.L_x_115:
[----:B------:R-:W-:Y:S05]  /*7070*/  BSYNC B1 ;  /* 0x0000000000017941 */ /* 0x000fea0003800000 */
.L_x_114:
        /* <DEDUP_REMOVED lines=10> */
.L_x_117:
[----:B------:R-:W-:Y:S05]  /*7120*/  BSYNC B1 ;  /* 0x0000000000017941 */ /* 0x000fea0003800000 */
.L_x_116:
        /* <DEDUP_REMOVED lines=10> */
.L_x_119:
[----:B------:R-:W-:Y:S05]  /*71d0*/  BSYNC B1 ;  /* 0x0000000000017941 */ /* 0x000fea0003800000 */
.L_x_118:
        /* <DEDUP_REMOVED lines=10> */
.L_x_121:
[----:B------:R-:W-:Y:S05]  /*7280*/  BSYNC B1 ;  /* 0x0000000000017941 */ /* 0x000fea0003800000 */
.L_x_120:
        /* <DEDUP_REMOVED lines=10> */
.L_x_123:
[----:B------:R-:W-:Y:S05]  /*7330*/  BSYNC B1 ;  /* 0x0000000000017941 */ /* 0x000fea0003800000 */
.L_x_122:
        /* <DEDUP_REMOVED lines=10> */
.L_x_125:
[----:B------:R-:W-:Y:S05]  /*73e0*/  BSYNC B1 ;  /* 0x0000000000017941 */ /* 0x000fea0003800000 */
.L_x_124:
        /* <DEDUP_REMOVED lines=10> */
.L_x_127:
[----:B------:R-:W-:Y:S05]  /*7490*/  BSYNC B1 ;  /* 0x0000000000017941 */ /* 0x000fea0003800000 */
.L_x_126:
        /* <DEDUP_REMOVED lines=10> */
.L_x_129:
[----:B------:R-:W-:Y:S05]  /*7540*/  BSYNC B1 ;  /* 0x0000000000017941 */ /* 0x000fea0003800000 */
.L_x_128:
        /* <DEDUP_REMOVED lines=10> */
.L_x_131:
[----:B------:R-:W-:Y:S05]  /*75f0*/  BSYNC B1 ;  /* 0x0000000000017941 */ /* 0x000fea0003800000 */
.L_x_130:
        /* <DEDUP_REMOVED lines=10> */
.L_x_133:
[----:B------:R-:W-:Y:S05]  /*76a0*/  BSYNC B1 ;  /* 0x0000000000017941 */ /* 0x000fea0003800000 */
.L_x_132:
        /* <DEDUP_REMOVED lines=10> */
.L_x_135:
[----:B------:R-:W-:Y:S05]  /*7750*/  BSYNC B1 ;  /* 0x0000000000017941 */ /* 0x000fea0003800000 */
.L_x_134:
        /* <DEDUP_REMOVED lines=10> */
.L_x_137:
[----:B------:R-:W-:Y:S05]  /*7800*/  BSYNC B1 ;  /* 0x0000000000017941 */ /* 0x000fea0003800000 */
.L_x_136:
        /* <DEDUP_REMOVED lines=10> */
.L_x_139:
[----:B------:R-:W-:Y:S05]  /*78b0*/  BSYNC B1 ;  /* 0x0000000000017941 */ /* 0x000fea0003800000 */
.L_x_138:
        /* <DEDUP_REMOVED lines=10> */
.L_x_141:
[----:B------:R-:W-:Y:S05]  /*7960*/  BSYNC B1 ;  /* 0x0000000000017941 */ /* 0x000fea0003800000 */
.L_x_140:
        /* <DEDUP_REMOVED lines=10> */
.L_x_143:
[----:B------:R-:W-:Y:S05]  /*7a10*/  BSYNC B1 ;  /* 0x0000000000017941 */ /* 0x000fea0003800000 */
.L_x_142:
        /* <DEDUP_REMOVED lines=10> */
.L_x_145:
[----:B------:R-:W-:Y:S05]  /*7ac0*/  BSYNC B1 ;  /* 0x0000000000017941 */ /* 0x000fea0003800000 */
.L_x_144:
        /* <DEDUP_REMOVED lines=10> */
.L_x_147:
[----:B------:R-:W-:Y:S05]  /*7b70*/  BSYNC B1 ;  /* 0x0000000000017941 */ /* 0x000fea0003800000 */
.L_x_146:
        /* <DEDUP_REMOVED lines=10> */
.L_x_149:
[----:B------:R-:W-:Y:S05]  /*7c20*/  BSYNC B1 ;  /* 0x0000000000017941 */ /* 0x000fea0003800000 */
.L_x_148:
        /* <DEDUP_REMOVED lines=10> */
.L_x_151:
[----:B------:R-:W-:Y:S05]  /*7cd0*/  BSYNC B1 ;  /* 0x0000000000017941 */ /* 0x000fea0003800000 */
.L_x_150:
        /* <DEDUP_REMOVED lines=10> */
.L_x_153:
[----:B------:R-:W-:Y:S05]  /*7d80*/  BSYNC B1 ;  /* 0x0000000000017941 */ /* 0x000fea0003800000 */
.L_x_152:
        /* <DEDUP_REMOVED lines=10> */
.L_x_155:
[----:B------:R-:W-:Y:S05]  /*7e30*/  BSYNC B1 ;  /* 0x0000000000017941 */ /* 0x000fea0003800000 */
.L_x_154:
        /* <DEDUP_REMOVED lines=10> */
.L_x_157:
[----:B------:R-:W-:Y:S05]  /*7ee0*/  BSYNC B1 ;  /* 0x0000000000017941 */ /* 0x000fea0003800000 */
.L_x_156:
        /* <DEDUP_REMOVED lines=10> */
.L_x_159:
[----:B------:R-:W-:Y:S05]  /*7f90*/  BSYNC B1 ;  /* 0x0000000000017941 */ /* 0x000fea0003800000 */
.L_x_158:
        /* <DEDUP_REMOVED lines=10> */
.L_x_161:
[----:B------:R-:W-:Y:S05]  /*8040*/  BSYNC B1 ;  /* 0x0000000000017941 */ /* 0x000fea0003800000 */
.L_x_160:
        /* <DEDUP_REMOVED lines=10> */
.L_x_163:
[----:B------:R-:W-:Y:S05]  /*80f0*/  BSYNC B1 ;  /* 0x0000000000017941 */ /* 0x000fea0003800000 */
.L_x_162:
        /* <DEDUP_REMOVED lines=10> */
.L_x_165:
[----:B------:R-:W-:Y:S05]  /*81a0*/  BSYNC B1 ;  /* 0x0000000000017941 */ /* 0x000fea0003800000 */
.L_x_164:
        /* <DEDUP_REMOVED lines=10> */
.L_x_167:
[----:B------:R-:W-:Y:S05]  /*8250*/  BSYNC B1 ;  /* 0x0000000000017941 */ /* 0x000fea0003800000 */
.L_x_166:
        /* <DEDUP_REMOVED lines=10> */
.L_x_169:
[----:B------:R-:W-:Y:S05]  /*8300*/  BSYNC B1 ;  /* 0x0000000000017941 */ /* 0x000fea0003800000 */
.L_x_168:
        /* <DEDUP_REMOVED lines=10> */
.L_x_171:
[----:B------:R-:W-:Y:S05]  /*83b0*/  BSYNC B1 ;  /* 0x0000000000017941 */ /* 0x000fea0003800000 */
.L_x_170:
        /* <DEDUP_REMOVED lines=10> */
.L_x_173:
[----:B------:R-:W-:Y:S05]  /*8460*/  BSYNC B1 ;  /* 0x0000000000017941 */ /* 0x000fea0003800000 */
.L_x_172:
        /* <DEDUP_REMOVED lines=10> */
.L_x_175:
[----:B------:R-:W-:Y:S05]  /*8510*/  BSYNC B1 ;  /* 0x0000000000017941 */ /* 0x000fea0003800000 */
.L_x_174:
        /* <DEDUP_REMOVED lines=10> */
.L_x_177:
[----:B------:R-:W-:Y:S05]  /*85c0*/  BSYNC B1 ;  /* 0x0000000000017941 */ /* 0x000fea0003800000 */
.L_x_176:
        /* <DEDUP_REMOVED lines=10> */
.L_x_179:
[----:B------:R-:W-:Y:S05]  /*8670*/  BSYNC B1 ;  /* 0x0000000000017941 */ /* 0x000fea0003800000 */
.L_x_178:
        /* <DEDUP_REMOVED lines=10> */
.L_x_181:
[----:B------:R-:W-:Y:S05]  /*8720*/  BSYNC B1 ;  /* 0x0000000000017941 */ /* 0x000fea0003800000 */
.L_x_180:
        /* <DEDUP_REMOVED lines=10> */
.L_x_183:
[----:B------:R-:W-:Y:S05]  /*87d0*/  BSYNC B1 ;  /* 0x0000000000017941 */ /* 0x000fea0003800000 */
.L_x_182:
        /* <DEDUP_REMOVED lines=10> */
.L_x_185:
[----:B------:R-:W-:Y:S05]  /*8880*/  BSYNC B1 ;  /* 0x0000000000017941 */ /* 0x000fea0003800000 */
.L_x_184:
        /* <DEDUP_REMOVED lines=10> */
.L_x_187:
[----:B------:R-:W-:Y:S05]  /*8930*/  BSYNC B1 ;  /* 0x0000000000017941 */ /* 0x000fea0003800000 */
.L_x_186:
        /* <DEDUP_REMOVED lines=10> */
.L_x_189:
[----:B------:R-:W-:Y:S05]  /*89e0*/  BSYNC B1 ;  /* 0x0000000000017941 */ /* 0x000fea0003800000 */
.L_x_188:
        /* <DEDUP_REMOVED lines=10> */
.L_x_191:
[----:B------:R-:W-:Y:S05]  /*8a90*/  BSYNC B1 ;  /* 0x0000000000017941 */ /* 0x000fea0003800000 */
.L_x_190:
        /* <DEDUP_REMOVED lines=10> */
.L_x_193:
[----:B------:R-:W-:Y:S05]  /*8b40*/  BSYNC B1 ;  /* 0x0000000000017941 */ /* 0x000fea0003800000 */
.L_x_192:
        /* <DEDUP_REMOVED lines=10> */
.L_x_195:
[----:B------:R-:W-:Y:S05]  /*8bf0*/  BSYNC B1 ;  /* 0x0000000000017941 */ /* 0x000fea0003800000 */
.L_x_194:
        /* <DEDUP_REMOVED lines=10> */
.L_x_197:
[----:B------:R-:W-:Y:S05]  /*8ca0*/  BSYNC B1 ;  /* 0x0000000000017941 */ /* 0x000fea0003800000 */
.L_x_196:
        /* <DEDUP_REMOVED lines=10> */
.L_x_199:
[----:B------:R-:W-:Y:S05]  /*8d50*/  BSYNC B1 ;  /* 0x0000000000017941 */ /* 0x000fea0003800000 */
.L_x_198:
        /* <DEDUP_REMOVED lines=10> */
.L_x_201:
[----:B------:R-:W-:Y:S05]  /*8e00*/  BSYNC B1 ;  /* 0x0000000000017941 */ /* 0x000fea0003800000 */
.L_x_200:
        /* <DEDUP_REMOVED lines=10> */
.L_x_203:
[----:B------:R-:W-:Y:S05]  /*8eb0*/  BSYNC B1 ;  /* 0x0000000000017941 */ /* 0x000fea0003800000 */
.L_x_202:
        /* <DEDUP_REMOVED lines=10> */
.L_x_205:
[----:B------:R-:W-:Y:S05]  /*8f60*/  BSYNC B1 ;  /* 0x0000000000017941 */ /* 0x000fea0003800000 */
.L_x_204:
        /* <DEDUP_REMOVED lines=10> */
.L_x_207:
[----:B------:R-:W-:Y:S05]  /*9010*/  BSYNC B1 ;  /* 0x0000000000017941 */ /* 0x000fea0003800000 */
.L_x_206:
        /* <DEDUP_REMOVED lines=10> */
.L_x_209:
[----:B------:R-:W-:Y:S05]  /*90c0*/  BSYNC B1 ;  /* 0x0000000000017941 */ /* 0x000fea0003800000 */
.L_x_208:
        /* <DEDUP_REMOVED lines=10> */
.L_x_211:
[----:B------:R-:W-:Y:S05]  /*9170*/  BSYNC B1 ;  /* 0x0000000000017941 */ /* 0x000fea0003800000 */
.L_x_210:
        /* <DEDUP_REMOVED lines=10> */
.L_x_213:
[----:B------:R-:W-:Y:S05]  /*9220*/  BSYNC B1 ;  /* 0x0000000000017941 */ /* 0x000fea0003800000 */
.L_x_212:
[----:B0-234-:R-:W2:Y:S01]  /*9230*/  LDL.LU R10, [R1+0x174] ;  /* 0x00017400010a7983 */ /* 0x01dea20000300800 */
[----:B-----5:R-:W-:Y:S01]  /*9240*/  HADD2.F32 R11, -RZ, R220.H0_H0 ;  /* 0x200000dcff0b7230 */ /* 0x020fe20000004100 */
[----:B------:R-:W-:Y:S01]  /*9250*/  ISETP.GT.AND P2, PT, R0, 0xb8, P0 ;  /* 0x000000b80000780c */ /* 0x000fe20000744270 */
[----:B------:R-:W-:Y:S01]  /*9260*/  BSSY B1, `(.L_x_214) ;  /* 0x0000008000017945 */ /* 0x000fe20003800000 */
[----:B------:R-:W-:Y:S02]  /*9270*/  PRMT R224, R220, 0x7610, R224 ;  /* 0x00007610dce07816 */ /* 0x000fe400000000e0 */
[----:B------:R-:W-:-:S04]  /*9280*/  FMUL R11, R11, R16 ;  /* 0x000000100b0b7220 */ /* 0x000fc80000400000 */
[----:B--2---:R-:W-:-:S05]  /*9290*/  FFMA R11, R10, R2, R11 ;  /* 0x000000020a0b7223 */ /* 0x004fca000000000b */
[----:B------:R-:W-:-:S05]  /*92a0*/  F2FP.F16.F32.PACK_AB R11, RZ, R11 ;  /* 0x0000000bff0b723e */ /* 0x000fca00000000ff */
[----:B------:R0:W-:Y:S01]  /*92b0*/  @P1 STG.E.U16 desc[UR36][R4.64+0x172], R11 ;  /* 0x0001720b04001986 */ /* 0x0001e2000c101524 */
[----:B------:R-:W-:Y:S05]  /*92c0*/  @!P2 BRA `(.L_x_215) ;  /* 0x000000000004a947 */ /* 0x000fea0003800000 */
[----:B------:R2:W5:Y:S02]  /*92d0*/  LDG.E.LTC128B.U16 R224, desc[UR36][R8.64+0x170] ;  /* 0x0001702408e07981 */ /* 0x000564000c1e1520 */
.L_x_215:
[----:B------:R-:W-:Y:S05]  /*92e0*/  BSYNC B1 ;  /* 0x0000000000017941 */ /* 0x000fea0003800000 */
.L_x_214:
[----:B------:R-:W3:Y:S01]  /*92f0*/  LDL.LU R10, [R1+0x178] ;  /* 0x00017800010a7983 */ /* 0x000ee20000300800 */
[----:B0----5:R-:W-:Y:S01]  /*9300*/  HADD2.F32 R11, -RZ, R224.H0_H0 ;  /* 0x200000e0ff0b7230 */ /* 0x021fe20000004100 */
[----:B------:R-:W-:Y:S01]  /*9310*/  ISETP.GT.AND P1, PT, R0, 0xb9, P0 ;  /* 0x000000b90000780c */ /* 0x000fe20000724270 */
[----:B------:R-:W-:Y:S01]  /*9320*/  BSSY B1, `(.L_x_216) ;  /* 0x0000009000017945 */ /* 0x000fe20003800000 */
[----:B------:R-:W-:Y:S02]  /*9330*/  IADD3 R220, P0, R17, 0x80, RZ ;  /* 0x0000008011dc7810 */ /* 0x000fe40007f1e0ff */
[----:B------:R-:W-:-:S03]  /*9340*/  FMUL R11, R11, R16 ;  /* 0x000000100b0b7220 */ /* 0x000fc60000400000 */
[----:B------:R-:W-:Y:S02]  /*9350*/  IMAD.X R225, RZ, RZ, UR7, P0 ;  /* 0x00000007ffe17e24 */ /* 0x000fe400080e06ff */
[----:B---3--:R-:W-:-:S05]  /*9360*/  FFMA R11, R10, R2, R11 ;  /* 0x000000020a0b7223 */ /* 0x008fca000000000b */
[----:B------:R-:W-:-:S05]  /*9370*/  F2FP.F16.F32.PACK_AB R11, RZ, R11 ;  /* 0x0000000bff0b723e */ /* 0x000fca00000000ff */
[----:B------:R0:W-:Y:S01]  /*9380*/  @P2 STG.E.U16 desc[UR36][R6.64+0x170], R11 ;  /* 0x0001700b06002986 */ /* 0x0001e2000c101524 */
[----:B------:R-:W-:Y:S05]  /*9390*/  @!P1 BRA `(.L_x_217) ;  /* 0x0000000000049947 */ /* 0x000fea0003800000 */
[----:B------:R3:W5:Y:S02]  /*93a0*/  LDG.E.LTC128B.U16 R224, desc[UR36][R8.64+0x172] ;  /* 0x0001722408e07981 */ /* 0x000764000c1e1520 */
.L_x_217:
[----:B------:R-:W-:Y:S05]  /*93b0*/  BSYNC B1 ;  /* 0x0000000000017941 */ /* 0x000fea0003800000 */
.L_x_216:
[----:B------:R-:W4:Y:S01]  /*93c0*/  LDL.LU R10, [R1+0x17c] ;  /* 0x00017c00010a7983 */ /* 0x000f220000300800 */
[----:B--23-5:R-:W-:Y:S01]  /*93d0*/  HADD2.F32 R9, -RZ, R224.H0_H0 ;  /* 0x200000e0ff097230 */ /* 0x02cfe20000004100 */
[----:B------:R-:W-:Y:S01]  /*93e0*/  ISETP.GT.AND P0, PT, R3, 0x80, PT ;  /* 0x000000800300780c */ /* 0x000fe20003f04270 */
[----:B------:R-:W-:-:S03]  /*93f0*/  IMAD R225, R225, R14, RZ ;  /* 0x0000000ee1e17224 */ /* 0x000fc600078e02ff */
[----:B0-----:R-:W-:Y:S01]  /*9400*/  FMUL R11, R9, R16 ;  /* 0x00000010090b7220 */ /* 0x001fe20000400000 */
[----:B------:R-:W-:Y:S01]  /*9410*/  IMAD R225, R220, R15, R225 ;  /* 0x0000000fdce17224 */ /* 0x000fe200078e02e1 */
[----:B------:R-:W-:Y:S01]  /*9420*/  ISETP.GT.AND P4, PT, R0, RZ, P0 ;  /* 0x000000ff0000720c */ /* 0x000fe20000784270 */
[----:B------:R-:W-:-:S05]  /*9430*/  IMAD.WIDE.U32 R8, R220, R14, R20 ;  /* 0x0000000edc087225 */ /* 0x000fca00078e0014 */
[----:B------:R-:W-:Y:S01]  /*9440*/  IADD3 R9, R9, R225, RZ ;  /* 0x000000e109097210 */ /* 0x000fe20007ffe0ff */
[----:B----4-:R-:W-:Y:S01]  /*9450*/  FFMA R11, R10, R2, R11 ;  /* 0x000000020a0b7223 */ /* 0x010fe2000000000b */
[----:B------:R-:W-:-:S04]  /*9460*/  LEA R10, P2, R8, R12, 0x1 ;  /* 0x0000000c080a7211 */ /* 0x000fc800078408ff */
[----:B-1----:R-:W-:Y:S02]  /*9470*/  F2FP.F16.F32.PACK_AB R221, RZ, R11 ;  /* 0x0000000bffdd723e */ /* 0x002fe400000000ff */
[----:B------:R-:W-:Y:S02]  /*9480*/  LEA.HI.X R11, R8, R13, R9, 0x1, P2 ;  /* 0x0000000d080b7211 */ /* 0x000fe400010f0c09 */
[----:B------:R-:W-:-:S05]  /*9490*/  PRMT R8, R221, 0x7610, R8 ;  /* 0x00007610dd087816 */ /* 0x000fca0000000008 */
[----:B------:R0:W-:Y:S04]  /*94a0*/  @P1 STG.E.U16 desc[UR36][R6.64+0x172], R8 ;  /* 0x0001720806001986 */ /* 0x0001e8000c101524 */
[----:B------:R1:W2:Y:S01]  /*94b0*/  @P4 LDG.E.LTC128B.U16 R224, desc[UR36][R10.64] ;  /* 0x000000240ae04981 */ /* 0x0002a2000c1e1520 */
[----:B------:R-:W-:Y:S01]  /*94c0*/  IMAD.U32 R221, RZ, RZ, UR8 ;  /* 0x00000008ffdd7e24 */ /* 0x000fe2000f8e00ff */
[----:B------:R-:W-:Y:S01]  /*94d0*/  USHF.L.U64.HI UR4, UR8, 0x8, UR9 ;  /* 0x0000000808047899 */ /* 0x000fe20008010209 */
[----:B------:R-:W-:Y:S01]  /*94e0*/  ISETP.GT.AND P2, PT, R0, 0x1, P0 ;  /* 0x000000010000780c */ /* 0x000fe20000744270 */
[----:B------:R-:W-:Y:S01]  /*94f0*/  BSSY B1, `(.L_x_218) ;  /* 0x0000010000017945 */ /* 0x000fe20003800000 */
[----:B0-----:R-:W-:Y:S01]  /*9500*/  IMAD.WIDE.U32 R6, R220, R14, R18 ;  /* 0x0000000edc067225 */ /* 0x001fe200078e0012 */
[----:B------:R-:W-:-:S03]  /*9510*/  LEA R8, P1, R221, R4, 0x8 ;  /* 0x00000004dd087211 */ /* 0x000fc600078240ff */
[----:B------:R-:W-:Y:S02]  /*9520*/  IMAD.IADD R7, R225, 0x1, R7 ;  /* 0x00000001e1077824 */ /* 0x000fe400078e0207 */
[----:B-1----:R-:W-:-:S03]  /*9530*/  IMAD.WIDE.U32 R10, R22, UR43, R6 ;  /* 0x0000002b160a7c25 */ /* 0x002fc6000f8e0006 */
[----:B------:R-:W-:Y:S01]  /*9540*/  LEA R6, P3, R10, R12, 0x1 ;  /* 0x0000000c0a067211 */ /* 0x000fe200078608ff */
[----:B--2---:R-:W-:-:S05]  /*9550*/  HADD2.F32 R9, -RZ, R224.H0_H0 ;  /* 0x200000e0ff097230 */ /* 0x004fca0000004100 */
[----:B------:R-:W-:-:S04]  /*9560*/  FMUL R9, R9, R16 ;  /* 0x0000001009097220 */ /* 0x000fc80000400000 */
[----:B------:R-:W-:Y:S01]  /*9570*/  FFMA R9, R120, R2, R9 ;  /* 0x0000000278097223 */ /* 0x000fe20000000009 */
[----:B------:R-:W-:-:S04]  /*9580*/  IMAD.IADD R120, R23, 0x1, R11 ;  /* 0x0000000117787824 */ /* 0x000fc800078e020b */
[----:B------:R-:W-:Y:S02]  /*9590*/  F2FP.F16.F32.PACK_AB R11, RZ, R9 ;  /* 0x00000009ff0b723e */ /* 0x000fe400000000ff */
[----:B------:R-:W-:Y:S02]  /*95a0*/  IADD3.X R9, R5, UR4, RZ, P1, !PT ;  /* 0x0000000405097c10 */ /* 0x000fe40008ffe4ff */
[----:B------:R-:W-:-:S03]  /*95b0*/  LEA.HI.X R7, R10, R13, R120, 0x1, P3 ;  /* 0x0000000d0a077211 */ /* 0x000fc600018f0c78 */
[----:B------:R0:W-:Y:S01]  /*95c0*/  @P4 STG.E.U16 desc[UR36][R8.64], R11 ;  /* 0x0000000b08004986 */ /* 0x0001e2000c101524 */
[----:B------:R-:W-:Y:S05]  /*95d0*/  @!P2 BRA `(.L_x_219) ;  /* 0x000000000004a947 */ /* 0x000fea0003800000 */
[----:B------:R1:W5:Y:S02]  /*95e0*/  LDG.E.LTC128B.U16 R224, desc[UR36][R6.64+0x2] ;  /* 0x0000022406e07981 */ /* 0x000364000c1e1520 */
.L_x_219:
[----:B------:R-:W-:Y:S05]  /*95f0*/  BSYNC B1 ;  /* 0x0000000000017941 */ /* 0x000fea0003800000 */
.L_x_218:
[----:B0----5:R-:W-:Y:S01]  /*9600*/  HADD2.F32 R11, -RZ, R224.H0_H0 ;  /* 0x200000e0ff0b7230 */ /* 0x021fe20000004100 */
[----:B------:R-:W-:Y:S01]  /*9610*/  ISETP.GT.AND P1, PT, R3, 0x88, PT ;  /* 0x000000880300780c */ /* 0x000fe20003f24270 */
[----:B------:R-:W-:Y:S01]  /*9620*/  IMAD.WIDE.U32 R220, R220, R14, R218 ;  /* 0x0000000edcdc7225 */ /* 0x000fe200078e00da */
[----:B------:R-:W-:Y:S03]  /*9630*/  BSSY B1, `(.L_x_220) ;  /* 0x000000f000017945 */ /* 0x000fe60003800000 */
[----:B------:R-:W-:Y:S01]  /*9640*/  FMUL R10, R11, R16 ;  /* 0x000000100b0a7220 */ /* 0x000fe20000400000 */
[----:B------:R-:W-:Y:S01]  /*9650*/  ISETP.GT.AND P3, PT, R0, RZ, P1 ;  /* 0x000000ff0000720c */ /* 0x000fe20000f64270 */
[----:B------:R-:W-:Y:S01]  /*9660*/  IMAD.IADD R225, R225, 0x1, R221 ;  /* 0x00000001e1e17824 */ /* 0x000fe200078e02dd */
[----:B------:R-:W-:Y:S01]  /*9670*/  IADD3 R11, P4, R216, R220, RZ ;  /* 0x000000dcd80b7210 */ /* 0x000fe20007f9e0ff */
[----:B------:R-:W-:Y:S01]  /*9680*/  FFMA R10, R121, R2, R10 ;  /* 0x00000002790a7223 */ /* 0x000fe2000000000a */
[----:B------:R-:W-:-:S02]  /*9690*/  IADD3 R220, P5, R18, R220, RZ ;  /* 0x000000dc12dc7210 */ /* 0x000fc40007fbe0ff */
[----:B------:R-:W-:Y:S02]  /*96a0*/  IADD3.X R120, R225, R21, RZ, P4, !PT ;  /* 0x00000015e1787210 */ /* 0x000fe400027fe4ff */
[----:B------:R-:W-:Y:S01]  /*96b0*/  F2FP.F16.F32.PACK_AB R121, RZ, R10 ;  /* 0x0000000aff79723e */ /* 0x000fe200000000ff */
[----:B------:R-:W-:Y:S01]  /*96c0*/  IMAD.X R221, R19, 0x1, R225, P5 ;  /* 0x0000000113dd7824 */ /* 0x000fe200028e06e1 */
[----:B------:R-:W-:-:S03]  /*96d0*/  LEA R10, P4, R11, R12, 0x1 ;  /* 0x0000000c0b0a7211 */ /* 0x000fc600078808ff */
[----:B------:R0:W-:Y:S01]  /*96e0*/  @P2 STG.E.U16 desc[UR36][R8.64+0x2], R121 ;  /* 0x0000027908002986 */ /* 0x0001e2000c101524 */
[----:B------:R-:W-:Y:S01]  /*96f0*/  LEA.HI.X R11, R11, R13, R120, 0x1, P4 ;  /* 0x0000000d0b0b7211 */ /* 0x000fe200020f0c78 */
[----:B------:R-:W-:Y:S08]  /*9700*/  @!P3 BRA `(.L_x_221) ;  /* 0x000000000004b947 */ /* 0x000ff00003800000 */
[----:B------:R2:W5:Y:S02]  /*9710*/  LDG.E.LTC128B.U16 R224, desc[UR36][R10.64] ;  /* 0x000000240ae07981 */ /* 0x000564000c1e1520 */
.L_x_221:
[----:B------:R-:W-:Y:S05]  /*9720*/  BSYNC B1 ;  /* 0x0000000000017941 */ /* 0x000fea0003800000 */
.L_x_220:
[----:B--2--5:R-:W-:Y:S01]  /*9730*/  HADD2.F32 R11, -RZ, R224.H0_H0 ;  /* 0x200000e0ff0b7230 */ /* 0x024fe20000004100 */
[----:B------:R-:W-:Y:S01]  /*9740*/  IADD3 R120, P2, R8, R223, RZ ;  /* 0x000000df08787210 */ /* 0x000fe20007f5e0ff */
[----:B------:R-:W-:Y:S01]  /*9750*/  IMAD.WIDE.U32 R220, R22, UR43, R220 ;  /* 0x0000002b16dc7c25 */ /* 0x000fe2000f8e00dc */
[----:B------:R-:W-:Y:S03]  /*9760*/  BSSY B1, `(.L_x_222) ;  /* 0x000000c000017945 */ /* 0x000fe60003800000 */
[----:B------:R-:W-:Y:S01]  /*9770*/  FMUL R11, R11, R16 ;  /* 0x000000100b0b7220 */ /* 0x000fe20000400000 */
[----:B0-----:R-:W-:Y:S01]  /*9780*/  IMAD.IADD R121, R23, 0x1, R221 ;  /* 0x0000000117797824 */ /* 0x001fe200078e02dd */
[----:B------:R-:W-:Y:S02]  /*9790*/  LEA R10, P4, R220, R12, 0x1 ;  /* 0x0000000cdc0a7211 */ /* 0x000fe400078808ff */
[----:B------:R-:W-:-:S05]  /*97a0*/  FFMA R11, R122, R2, R11 ;  /* 0x000000027a0b7223 */ /* 0x000fca000000000b */
[----:B------:R-:W-:Y:S02]  /*97b0*/  F2FP.F16.F32.PACK_AB R122, RZ, R11 ;  /* 0x0000000bff7a723e */ /* 0x000fe400000000ff */
[----:B------:R-:W-:Y:S01]  /*97c0*/  LEA.HI.X R11, R220, R13, R121, 0x1, P4 ;  /* 0x0000000ddc0b7211 */ /* 0x000fe200020f0c79 */
[----:B------:R-:W-:Y:S01]  /*97d0*/  IMAD.X R121, R9, 0x1, R222, P2 ;  /* 0x0000000109797824 */ /* 0x000fe200010e06de */
[----:B------:R-:W-:-:S04]  /*97e0*/  ISETP.GT.AND P4, PT, R0, 0x1, P1 ;  /* 0x000000010000780c */ /* 0x000fc80000f84270 */
[----:B------:R0:W-:Y:S09]  /*97f0*/  @P3 STG.E.U16 desc[UR36][R120.64], R122 ;  /* 0x0000007a78003986 */ /* 0x0001f2000c101524 */
[----:B------:R-:W-:Y:S05]  /*9800*/  @!P4 BRA `(.L_x_223) ;  /* 0x000000000004c947 */ /* 0x000fea0003800000 */
[----:B------:R2:W5:Y:S02]  /*9810*/  LDG.E.LTC128B.U16 R224, desc[UR36][R10.64+0x2] ;  /* 0x000002240ae07981 */ /* 0x000564000c1e1520 */
.L_x_223:
[----:B------:R-:W-:Y:S05]  /*9820*/  BSYNC B1 ;  /* 0x0000000000017941 */ /* 0x000fea0003800000 */
.L_x_222:
[----:B-----5:R-:W-:Y:S01]  /*9830*/  HADD2.F32 R221, -RZ, R224.H0_H0 ;  /* 0x200000e0ffdd7230 */ /* 0x020fe20000004100 */
[----:B------:R-:W-:Y:S01]  /*9840*/  ISETP.GT.AND P3, PT, R0, 0x8, P0 ;  /* 0x000000080000780c */ /* 0x000fe20000764270 */
[----:B------:R-:W-:Y:S03]  /*9850*/  BSSY B1, `(.L_x_224) ;  /* 0x0000009000017945 */ /* 0x000fe60003800000 */
[----:B0-----:R-:W-:-:S04]  /*9860*/  FMUL R122, R221, R16 ;  /* 0x00000010dd7a7220 */ /* 0x001fc80000400000 */
[----:B------:R-:W-:Y:S01]  /*9870*/  FFMA R123, R123, R2, R122 ;  /* 0x000000027b7b7223 */ /* 0x000fe2000000007a */
[----:B------:R-:W-:-:S04]  /*9880*/  IADD3 R122, P2, R223, R8, RZ ;  /* 0x00000008df7a7210 */ /* 0x000fc80007f5e0ff */
[----:B------:R-:W-:Y:S01]  /*9890*/  F2FP.F16.F32.PACK_AB R220, RZ, R123 ;  /* 0x0000007bffdc723e */ /* 0x000fe200000000ff */
[----:B------:R-:W-:-:S05]  /*98a0*/  IMAD.X R123, R222, 0x1, R9, P2 ;  /* 0x00000001de7b7824 */ /* 0x000fca00010e0609 */
[----:B------:R0:W-:Y:S01]  /*98b0*/  @P4 STG.E.U16 desc[UR36][R122.64+0x2], R220 ;  /* 0x000002dc7a004986 */ /* 0x0001e2000c101524 */
[----:B------:R-:W-:Y:S05]  /*98c0*/  @!P3 BRA `(.L_x_225) ;  /* 0x000000000004b947 */ /* 0x000fea0003800000 */
[----:B------:R3:W5:Y:S02]  /*98d0*/  LDG.E.LTC128B.U16 R224, desc[UR36][R6.64+0x10] ;  /* 0x0000102406e07981 */ /* 0x000764000c1e1520 */
.L_x_225:
[----:B------:R-:W-:Y:S05]  /*98e0*/  BSYNC B1 ;  /* 0x0000000000017941 */ /* 0x000fea0003800000 */
.L_x_224:
[----:B-----5:R-:W-:Y:S01]  /*98f0*/  HADD2.F32 R221, -RZ, R224.H0_H0 ;  /* 0x200000e0ffdd7230 */ /* 0x020fe20000004100 */
[----:B0-----:R-:W-:Y:S01]  /*9900*/  @P3 MOV R220, R8 ;  /* 0x0000000800dc3202 */ /* 0x001fe20000000f00 */
[----:B------:R-:W-:Y:S01]  /*9910*/  BSSY B1, `(.L_x_226) ;  /* 0x000000a000017945 */ /* 0x000fe20003800000 */
[----:B------:R-:W-:Y:S02]  /*9920*/  ISETP.GT.AND P2, PT, R0, 0x9, P0 ;  /* 0x000000090000780c */ /* 0x000fe40000744270 */
[----:B------:R-:W-:-:S04]  /*9930*/  FMUL R221, R221, R16 ;  /* 0x00000010dddd7220 */ /* 0x000fc80000400000 */
[----:B------:R-:W-:-:S05]  /*9940*/  FFMA R221, R124, R2, R221 ;  /* 0x000000027cdd7223 */ /* 0x000fca00000000dd */
[----:B------:R-:W-:-:S04]  /*9950*/  F2FP.F16.F32.PACK_AB R221, RZ, R221 ;  /* 0x000000ddffdd723e */ /* 0x000fc800000000ff */
[----:B------:R-:W-:Y:S01]  /*9960*/  PRMT R124, R221, 0x7610, R124 ;  /* 0x00007610dd7c7816 */ /* 0x000fe2000000007c */
[----:B------:R-:W-:-:S05]  /*9970*/  @P3 IMAD.MOV.U32 R221, RZ, RZ, R9 ;  /* 0x000000ffffdd3224 */ /* 0x000fca00078e0009 */
[----:B------:R0:W-:Y:S01]  /*9980*/  @P3 STG.E.U16 desc[UR36][R220.64+0x10], R124 ;  /* 0x0000107cdc003986 */ /* 0x0001e2000c101524 */
[----:B------:R-:W-:Y:S05]  /*9990*/  @!P2 BRA `(.L_x_227) ;  /* 0x000000000004a947 */ /* 0x000fea0003800000 */
[----:B------:R4:W5:Y:S02]  /*99a0*/  LDG.E.LTC128B.U16 R224, desc[UR36][R6.64+0x12] ;  /* 0x0000122406e07981 */ /* 0x000964000c1e1520 */
.L_x_227:
[----:B------:R-:W-:Y:S05]  /*99b0*/  BSYNC B1 ;  /* 0x0000000000017941 */ /* 0x000fea0003800000 */
.L_x_226:
[----:B0----5:R-:W-:Y:S01]  /*99c0*/  HADD2.F32 R221, -RZ, R224.H0_H0 ;  /* 0x200000e0ffdd7230 */ /* 0x021fe20000004100 */
[----:B------:R-:W-:Y:S01]  /*99d0*/  ISETP.GT.AND P3, PT, R0, 0x8, P1 ;  /* 0x000000080000780c */ /* 0x000fe20000f64270 */
[----:B------:R-:W-:Y:S03]  /*99e0*/  BSSY B1, `(.L_x_228) ;  /* 0x0000007000017945 */ /* 0x000fe60003800000 */
[----:B------:R-:W-:-:S04]  /*99f0*/  FMUL R124, R221, R16 ;  /* 0x00000010dd7c7220 */ /* 0x000fc80000400000 */
[----:B------:R-:W-:-:S05]  /*9a00*/  FFMA R124, R125, R2, R124 ;  /* 0x000000027d7c7223 */ /* 0x000fca000000007c */
[----:B------:R-:W-:-:S05]  /*9a10*/  F2FP.F16.F32.PACK_AB R124, RZ, R124 ;  /* 0x0000007cff7c723e */ /* 0x000fca00000000ff */
[----:B------:R0:W-:Y:S01]  /*9a20*/  @P2 STG.E.U16 desc[UR36][R8.64+0x12], R124 ;  /* 0x0000127c08002986 */ /* 0x0001e2000c101524 */
[----:B------:R-:W-:Y:S05]  /*9a30*/  @!P3 BRA `(.L_x_229) ;  /* 0x000000000004b947 */ /* 0x000fea0003800000 */
[----:B------:R0:W5:Y:S02]  /*9a40*/  LDG.E.LTC128B.U16 R224, desc[UR36][R10.64+0x10] ;  /* 0x000010240ae07981 */ /* 0x000164000c1e1520 */
.L_x_229:
[----:B------:R-:W-:Y:S05]  /*9a50*/  BSYNC B1 ;  /* 0x0000000000017941 */ /* 0x000fea0003800000 */
.L_x_228:
[----:B-----5:R-:W-:Y:S01]  /*9a60*/  HADD2.F32 R125, -RZ, R224.H0_H0 ;  /* 0x200000e0ff7d7230 */ /* 0x020fe20000004100 */
        /* <DEDUP_REMOVED lines=8> */
.L_x_231:
[----:B------:R-:W-:Y:S05]  /*9af0*/  BSYNC B1 ;  /* 0x0000000000017941 */ /* 0x000fea0003800000 */
.L_x_230:
        /* <DEDUP_REMOVED lines=9> */
.L_x_233:
[----:B------:R-:W-:Y:S05]  /*9b90*/  BSYNC B1 ;  /* 0x0000000000017941 */ /* 0x000fea0003800000 */
.L_x_232:
[----:B-----5:R-:W-:Y:S01]  /*9ba0*/  HADD2.F32 R125, -RZ, R224.H0_H0 ;  /* 0x200000e0ff7d7230 */ /* 0x020fe20000004100 */
[----:B------:R-:W-:Y:S01]  /*9bb0*/  ISETP.GT.AND P2, PT, R0, 0x11, P0 ;  /* 0x000000110000780c */ /* 0x000fe20000744270 */
[----:B0-----:R-:W-:Y:S01]  /*9bc0*/  @P3 IMAD.MOV.U32 R124, RZ, RZ, R8 ;  /* 0x000000ffff7c3224 */ /* 0x001fe200078e0008 */
[----:B------:R-:W-:Y:S02]  /*9bd0*/  BSSY B1, `(.L_x_234) ;  /* 0x0000009000017945 */ /* 0x000fe40003800000 */
        /* <DEDUP_REMOVED lines=8> */
.L_x_235:
[----:B------:R-:W-:Y:S05]  /*9c60*/  BSYNC B1 ;  /* 0x0000000000017941 */ /* 0x000fea0003800000 */
.L_x_234:
        /* <DEDUP_REMOVED lines=9> */
.L_x_237:
[----:B------:R-:W-:Y:S05]  /*9d00*/  BSYNC B1 ;  /* 0x0000000000017941 */ /* 0x000fea0003800000 */
.L_x_236:
        /* <DEDUP_REMOVED lines=9> */
.L_x_239:
[----:B------:R-:W-:Y:S05]  /*9da0*/  BSYNC B1 ;  /* 0x0000000000017941 */ /* 0x000fea0003800000 */
.L_x_238:
        /* <DEDUP_REMOVED lines=9> */
.L_x_241:
[----:B------:R-:W-:Y:S05]  /*9e40*/  BSYNC B1 ;  /* 0x0000000000017941 */ /* 0x000fea0003800000 */
.L_x_240:
[----:B-----5:R-:W-:Y:S01]  /*9e50*/  HADD2.F32 R125, -RZ, R224.H0_H0 ;  /* 0x200000e0ff7d7230 */ /* 0x020fe20000004100 */
[----:B------:R-:W-:Y:S01]  /*9e60*/  ISETP.GT.AND P2, PT, R0, 0x19, P0 ;  /* 0x000000190000780c */ /* 0x000fe20000744270 */
[----:B0-----:R-:W-:Y:S01]  /*9e70*/  @P3 IMAD.MOV.U32 R124, RZ, RZ, R8 ;  /* 0x000000ffff7c3224 */ /* 0x001fe200078e0008 */
[----:B------:R-:W-:Y:S02]  /*9e80*/  BSSY B1, `(.L_x_242) ;  /* 0x0000009000017945 */ /* 0x000fe40003800000 */
[----:B------:R-:W-:-:S04]  /*9e90*/  FMUL R125, R125, R16 ;  /* 0x000000107d7d7220 */ /* 0x000fc80000400000 */
[----:B------:R-:W-:-:S05]  /*9ea0*/  FFMA R125, R132, R2, R125 ;  /* 0x00000002847d7223 */ /* 0x000fca000000007d */
[----:B------:R-:W-:-:S04]  /*9eb0*/  F2FP.F16.F32.PACK_AB R125, RZ, R125 ;  /* 0x0000007dff7d723e */ /* 0x000fc800000000ff */
[----:B------:R-:W-:Y:S02]  /*9ec0*/  PRMT R126, R125, 0x7610, R126 ;  /* 0x000076107d7e7816 */ /* 0x000fe4000000007e */
[----:B------:R-:W-:-:S05]  /*9ed0*/  @P3 MOV R125, R9 ;  /* 0x00000009007d3202 */ /* 0x000fca0000000f00 */
[----:B------:R0:W-:Y:S01]  /*9ee0*/  @P3 STG.E.U16 desc[UR36][R124.64+0x30], R126 ;  /* 0x0000307e7c003986 */ /* 0x0001e2000c101524 */
[----:B------:R-:W-:Y:S05]  /*9ef0*/  @!P2 BRA `(.L_x_243) ;  /* 0x000000000004a947 */ /* 0x000fea0003800000 */
[----:B------:R0:W5:Y:S02]  /*9f00*/  LDG.E.LTC128B.U16 R224, desc[UR36][R6.64+0x32] ;  /* 0x0000322406e07981 */ /* 0x000164000c1e1520 */
.L_x_243:
[----:B------:R-:W-:Y:S05]  /*9f10*/  BSYNC B1 ;  /* 0x0000000000017941 */ /* 0x000fea0003800000 */
.L_x_242:
        /* <DEDUP_REMOVED lines=9> */
.L_x_245:
[----:B------:R-:W-:Y:S05]  /*9fb0*/  BSYNC B1 ;  /* 0x0000000000017941 */ /* 0x000fea0003800000 */
.L_x_244:
        /* <DEDUP_REMOVED lines=9> */
.L_x_247:
[----:B------:R-:W-:Y:S05]  /*a050*/  BSYNC B1 ;  /* 0x0000000000017941 */ /* 0x000fea0003800000 */
.L_x_246:
        /* <DEDUP_REMOVED lines=9> */
.L_x_249:
[----:B------:R-:W-:Y:S05]  /*a0f0*/  BSYNC B1 ;  /* 0x0000000000017941 */ /* 0x000fea0003800000 */
.L_x_248:
        /* <DEDUP_REMOVED lines=12> */
.L_x_251:
[----:B------:R-:W-:Y:S05]  /*a1c0*/  BSYNC B1 ;  /* 0x0000000000017941 */ /* 0x000fea0003800000 */
.L_x_250:
        /* <DEDUP_REMOVED lines=9> */
.L_x_253:
[----:B------:R-:W-:Y:S05]  /*a260*/  BSYNC B1 ;  /* 0x0000000000017941 */ /* 0x000fea0003800000 */
.L_x_252:
        /* <DEDUP_REMOVED lines=9> */
.L_x_255:
[----:B------:R-:W-:Y:S05]  /*a300*/  BSYNC B1 ;  /* 0x0000000000017941 */ /* 0x000fea0003800000 */
.L_x_254:
        /* <DEDUP_REMOVED lines=9> */
.L_x_257:
[----:B------:R-:W-:Y:S05]  /*a3a0*/  BSYNC B1 ;  /* 0x0000000000017941 */ /* 0x000fea0003800000 */
.L_x_256:
        /* <DEDUP_REMOVED lines=12> */
.L_x_259:
[----:B------:R-:W-:Y:S05]  /*a470*/  BSYNC B1 ;  /* 0x0000000000017941 */ /* 0x000fea0003800000 */
.L_x_258:
        /* <DEDUP_REMOVED lines=9> */
.L_x_261:
[----:B------:R-:W-:Y:S05]  /*a510*/  BSYNC B1 ;  /* 0x0000000000017941 */ /* 0x000fea0003800000 */
.L_x_260:
        /* <DEDUP_REMOVED lines=9> */
.L_x_263:
[----:B------:R-:W-:Y:S05]  /*a5b0*/  BSYNC B1 ;  /* 0x0000000000017941 */ /* 0x000fea0003800000 */
.L_x_262:
        /* <DEDUP_REMOVED lines=9> */
.L_x_265:
[----:B------:R-:W-:Y:S05]  /*a650*/  BSYNC B1 ;  /* 0x0000000000017941 */ /* 0x000fea0003800000 */
.L_x_264:
        /* <DEDUP_REMOVED lines=12> */
.L_x_267:
[----:B------:R-:W-:Y:S05]  /*a720*/  BSYNC B1 ;  /* 0x0000000000017941 */ /* 0x000fea0003800000 */
.L_x_266:
        /* <DEDUP_REMOVED lines=9> */
.L_x_269:
[----:B------:R-:W-:Y:S05]  /*a7c0*/  BSYNC B1 ;  /* 0x0000000000017941 */ /* 0x000fea0003800000 */
.L_x_268:
        /* <DEDUP_REMOVED lines=9> */
.L_x_271:
[----:B------:R-:W-:Y:S05]  /*a860*/  BSYNC B1 ;  /* 0x0000000000017941 */ /* 0x000fea0003800000 */
.L_x_270:
        /* <DEDUP_REMOVED lines=9> */
.L_x_273:
[----:B------:R-:W-:Y:S05]  /*a900*/  BSYNC B1 ;  /* 0x0000000000017941 */ /* 0x000fea0003800000 */
.L_x_272:
        /* <DEDUP_REMOVED lines=12> */
.L_x_275:
[----:B------:R-:W-:Y:S05]  /*a9d0*/  BSYNC B1 ;  /* 0x0000000000017941 */ /* 0x000fea0003800000 */
.L_x_274:
        /* <DEDUP_REMOVED lines=9> */
.L_x_277:
[----:B------:R-:W-:Y:S05]  /*aa70*/  BSYNC B1 ;  /* 0x0000000000017941 */ /* 0x000fea0003800000 */
.L_x_276:
        /* <DEDUP_REMOVED lines=9> */
.L_x_279:
[----:B------:R-:W-:Y:S05]  /*ab10*/  BSYNC B1 ;  /* 0x0000000000017941 */ /* 0x000fea0003800000 */
.L_x_278:
        /* <DEDUP_REMOVED lines=9> */
.L_x_281:
[----:B------:R-:W-:Y:S05]  /*abb0*/  BSYNC B1 ;  /* 0x0000000000017941 */ /* 0x000fea0003800000 */
.L_x_280:
        /* <DEDUP_REMOVED lines=12> */
.L_x_283:
[----:B------:R-:W-:Y:S05]  /*ac80*/  BSYNC B1 ;  /* 0x0000000000017941 */ /* 0x000fea0003800000 */
.L_x_282:
        /* <DEDUP_REMOVED lines=9> */
.L_x_285:
[----:B------:R-:W-:Y:S05]  /*ad20*/  BSYNC B1 ;  /* 0x0000000000017941 */ /* 0x000fea0003800000 */
.L_x_284:
        /* <DEDUP_REMOVED lines=9> */
.L_x_287:
[----:B------:R-:W-:Y:S05]  /*adc0*/  BSYNC B1 ;  /* 0x0000000000017941 */ /* 0x000fea0003800000 */
.L_x_286:
        /* <DEDUP_REMOVED lines=9> */
.L_x_289:
[----:B------:R-:W-:Y:S05]  /*ae60*/  BSYNC B1 ;  /* 0x0000000000017941 */ /* 0x000fea0003800000 */
.L_x_288:
        /* <DEDUP_REMOVED lines=12> */
.L_x_291:
[----:B------:R-:W-:Y:S05]  /*af30*/  BSYNC B1 ;  /* 0x0000000000017941 */ /* 0x000fea0003800000 */
.L_x_290:
        /* <DEDUP_REMOVED lines=9> */
.L_x_293:
[----:B------:R-:W-:Y:S05]  /*afd0*/  BSYNC B1 ;  /* 0x0000000000017941 */ /* 0x000fea0003800000 */
.L_x_292:
        /* <DEDUP_REMOVED lines=9> */
.L_x_295:
[----:B------:R-:W-:Y:S05]  /*b070*/  BSYNC B1 ;  /* 0x0000000000017941 */ /* 0x000fea0003800000 */
.L_x_294:
        /* <DEDUP_REMOVED lines=9> */
.L_x_297:
[----:B------:R-:W-:Y:S05]  /*b110*/  BSYNC B1 ;  /* 0x0000000000017941 */ /* 0x000fea0003800000 */
.L_x_296:
        /* <DEDUP_REMOVED lines=12> */
.L_x_299:
[----:B------:R-:W-:Y:S05]  /*b1e0*/  BSYNC B1 ;  /* 0x0000000000017941 */ /* 0x000fea0003800000 */
.L_x_298:
        /* <DEDUP_REMOVED lines=9> */
.L_x_301:
[----:B------:R-:W-:Y:S05]  /*b280*/  BSYNC B1 ;  /* 0x0000000000017941 */ /* 0x000fea0003800000 */
.L_x_300:
        /* <DEDUP_REMOVED lines=9> */
.L_x_303:
[----:B------:R-:W-:Y:S05]  /*b320*/  BSYNC B1 ;  /* 0x0000000000017941 */ /* 0x000fea0003800000 */
.L_x_302:
        /* <DEDUP_REMOVED lines=9> */
.L_x_305:
[----:B------:R-:W-:Y:S05]  /*b3c0*/  BSYNC B1 ;  /* 0x0000000000017941 */ /* 0x000fea0003800000 */
.L_x_304:
        /* <DEDUP_REMOVED lines=12> */
.L_x_307:
[----:B------:R-:W-:Y:S05]  /*b490*/  BSYNC B1 ;  /* 0x0000000000017941 */ /* 0x000fea0003800000 */
.L_x_306:
        /* <DEDUP_REMOVED lines=9> */
.L_x_309:
[----:B------:R-:W-:Y:S05]  /*b530*/  BSYNC B1 ;  /* 0x0000000000017941 */ /* 0x000fea0003800000 */
.L_x_308:
        /* <DEDUP_REMOVED lines=9> */
.L_x_311:
[----:B------:R-:W-:Y:S05]  /*b5d0*/  BSYNC B1 ;  /* 0x0000000000017941 */ /* 0x000fea0003800000 */
.L_x_310:
        /* <DEDUP_REMOVED lines=9> */
.L_x_313:
[----:B------:R-:W-:Y:S05]  /*b670*/  BSYNC B1 ;  /* 0x0000000000017941 */ /* 0x000fea0003800000 */
.L_x_312:
        /* <DEDUP_REMOVED lines=12> */
.L_x_315:
[----:B------:R-:W-:Y:S05]  /*b740*/  BSYNC B1 ;  /* 0x0000000000017941 */ /* 0x000fea0003800000 */
.L_x_314:
        /* <DEDUP_REMOVED lines=9> */
.L_x_317:
[----:B------:R-:W-:Y:S05]  /*b7e0*/  BSYNC B1 ;  /* 0x0000000000017941 */ /* 0x000fea0003800000 */
.L_x_316:
        /* <DEDUP_REMOVED lines=9> */
.L_x_319:
[----:B------:R-:W-:Y:S05]  /*b880*/  BSYNC B1 ;  /* 0x0000000000017941 */ /* 0x000fea0003800000 */
.L_x_318:
        /* <DEDUP_REMOVED lines=9> */
.L_x_321:
[----:B------:R-:W-:Y:S05]  /*b920*/  BSYNC B1 ;  /* 0x0000000000017941 */ /* 0x000fea0003800000 */
.L_x_320:
        /* <DEDUP_REMOVED lines=12> */
.L_x_323:
[----:B------:R-:W-:Y:S05]  /*b9f0*/  BSYNC B1 ;  /* 0x0000000000017941 */ /* 0x000fea0003800000 */
.L_x_322:
        /* <DEDUP_REMOVED lines=9> */
.L_x_325:
[----:B------:R-:W-:Y:S05]  /*ba90*/  BSYNC B1 ;  /* 0x0000000000017941 */ /* 0x000fea0003800000 */
.L_x_324:
        /* <DEDUP_REMOVED lines=9> */
.L_x_327:
[----:B------:R-:W-:Y:S05]  /*bb30*/  BSYNC B1 ;  /* 0x0000000000017941 */ /* 0x000fea0003800000 */
.L_x_326:
        /* <DEDUP_REMOVED lines=9> */
.L_x_329:
[----:B------:R-:W-:Y:S05]  /*bbd0*/  BSYNC B1 ;  /* 0x0000000000017941 */ /* 0x000fea0003800000 */
.L_x_328:
        /* <DEDUP_REMOVED lines=12> */
.L_x_331:
[----:B------:R-:W-:Y:S05]  /*bca0*/  BSYNC B1 ;  /* 0x0000000000017941 */ /* 0x000fea0003800000 */
.L_x_330:
        /* <DEDUP_REMOVED lines=9> */
.L_x_333:
[----:B------:R-:W-:Y:S05]  /*bd40*/  BSYNC B1 ;  /* 0x0000000000017941 */ /* 0x000fea0003800000 */
.L_x_332:
        /* <DEDUP_REMOVED lines=9> */
.L_x_335:
[----:B------:R-:W-:Y:S05]  /*bde0*/  BSYNC B1 ;  /* 0x0000000000017941 */ /* 0x000fea0003800000 */
.L_x_334:
        /* <DEDUP_REMOVED lines=9> */
.L_x_337:
[----:B------:R-:W-:Y:S05]  /*be80*/  BSYNC B1 ;  /* 0x0000000000017941 */ /* 0x000fea0003800000 */
.L_x_336:
        /* <DEDUP_REMOVED lines=12> */
.L_x_339:
[----:B------:R-:W-:Y:S05]  /*bf50*/  BSYNC B1 ;  /* 0x0000000000017941 */ /* 0x000fea0003800000 */
.L_x_338:
        /* <DEDUP_REMOVED lines=9> */
.L_x_341:
[----:B------:R-:W-:Y:S05]  /*bff0*/  BSYNC B1 ;  /* 0x0000000000017941 */ /* 0x000fea0003800000 */
.L_x_340:
        /* <DEDUP_REMOVED lines=9> */
.L_x_343:
[----:B------:R-:W-:Y:S05]  /*c090*/  BSYNC B1 ;  /* 0x0000000000017941 */ /* 0x000fea0003800000 */
.L_x_342:
        /* <DEDUP_REMOVED lines=9> */
.L_x_345:
[----:B------:R-:W-:Y:S05]  /*c130*/  BSYNC B1 ;  /* 0x0000000000017941 */ /* 0x000fea0003800000 */
.L_x_344:
        /* <DEDUP_REMOVED lines=12> */
.L_x_347:
[----:B------:R-:W-:Y:S05]  /*c200*/  BSYNC B1 ;  /* 0x0000000000017941 */ /* 0x000fea0003800000 */
.L_x_346:
        /* <DEDUP_REMOVED lines=9> */
.L_x_349:
[----:B------:R-:W-:Y:S05]  /*c2a0*/  BSYNC B1 ;  /* 0x0000000000017941 */ /* 0x000fea0003800000 */
.L_x_348:
        /* <DEDUP_REMOVED lines=9> */
.L_x_351:
[----:B------:R-:W-:Y:S05]  /*c340*/  BSYNC B1 ;  /* 0x0000000000017941 */ /* 0x000fea0003800000 */
.L_x_350:
        /* <DEDUP_REMOVED lines=9> */
.L_x_353:
[----:B------:R-:W-:Y:S05]  /*c3e0*/  BSYNC B1 ;  /* 0x0000000000017941 */ /* 0x000fea0003800000 */
.L_x_352:
        /* <DEDUP_REMOVED lines=12> */
.L_x_355:
[----:B------:R-:W-:Y:S05]  /*c4b0*/  BSYNC B1 ;  /* 0x0000000000017941 */ /* 0x000fea0003800000 */
.L_x_354:
        /* <DEDUP_REMOVED lines=9> */
.L_x_357:
[----:B------:R-:W-:Y:S05]  /*c550*/  BSYNC B1 ;  /* 0x0000000000017941 */ /* 0x000fea0003800000 */
.L_x_356:
        /* <DEDUP_REMOVED lines=9> */
.L_x_359:
[----:B------:R-:W-:Y:S05]  /*c5f0*/  BSYNC B1 ;  /* 0x0000000000017941 */ /* 0x000fea0003800000 */
.L_x_358:
        /* <DEDUP_REMOVED lines=9> */
.L_x_361:
[----:B------:R-:W-:Y:S05]  /*c690*/  BSYNC B1 ;  /* 0x0000000000017941 */ /* 0x000fea0003800000 */
.L_x_360:
        /* <DEDUP_REMOVED lines=12> */
.L_x_363:
[----:B------:R-:W-:Y:S05]  /*c760*/  BSYNC B1 ;  /* 0x0000000000017941 */ /* 0x000fea0003800000 */
.L_x_362:
        /* <DEDUP_REMOVED lines=9> */
.L_x_365:
[----:B------:R-:W-:Y:S05]  /*c800*/  BSYNC B1 ;  /* 0x0000000000017941 */ /* 0x000fea0003800000 */
.L_x_364:
        /* <DEDUP_REMOVED lines=9> */
.L_x_367:
[----:B------:R-:W-:Y:S05]  /*c8a0*/  BSYNC B1 ;  /* 0x0000000000017941 */ /* 0x000fea0003800000 */
.L_x_366:
        /* <DEDUP_REMOVED lines=9> */
.L_x_369:
[----:B------:R-:W-:Y:S05]  /*c940*/  BSYNC B1 ;  /* 0x0000000000017941 */ /* 0x000fea0003800000 */
.L_x_368:
        /* <DEDUP_REMOVED lines=12> */
.L_x_371:
[----:B------:R-:W-:Y:S05]  /*ca10*/  BSYNC B1 ;  /* 0x0000000000017941 */ /* 0x000fea0003800000 */
.L_x_370:
        /* <DEDUP_REMOVED lines=9> */
.L_x_373:
[----:B------:R-:W-:Y:S05]  /*cab0*/  BSYNC B1 ;  /* 0x0000000000017941 */ /* 0x000fea0003800000 */
.L_x_372:
        /* <DEDUP_REMOVED lines=9> */
.L_x_375:
[----:B------:R-:W-:Y:S05]  /*cb50*/  BSYNC B1 ;  /* 0x0000000000017941 */ /* 0x000fea0003800000 */
.L_x_374:
        /* <DEDUP_REMOVED lines=9> */
.L_x_377:
[----:B------:R-:W-:Y:S05]  /*cbf0*/  BSYNC B1 ;  /* 0x0000000000017941 */ /* 0x000fea0003800000 */
.L_x_376:
        /* <DEDUP_REMOVED lines=12> */
.L_x_379:
[----:B------:R-:W-:Y:S05]  /*ccc0*/  BSYNC B1 ;  /* 0x0000000000017941 */ /* 0x000fea0003800000 */
.L_x_378:
        /* <DEDUP_REMOVED lines=9> */
.L_x_381:
[----:B------:R-:W-:Y:S05]  /*cd60*/  BSYNC B1 ;  /* 0x0000000000017941 */ /* 0x000fea0003800000 */
.L_x_380:
        /* <DEDUP_REMOVED lines=9> */
.L_x_383:
[----:B------:R-:W-:Y:S05]  /*ce00*/  BSYNC B1 ;  /* 0x0000000000017941 */ /* 0x000fea0003800000 */
.L_x_382:
        /* <DEDUP_REMOVED lines=9> */
.L_x_385:
[----:B------:R-:W-:Y:S05]  /*cea0*/  BSYNC B1 ;  /* 0x0000000000017941 */ /* 0x000fea0003800000 */
.L_x_384:
        /* <DEDUP_REMOVED lines=12> */
.L_x_387:
[----:B------:R-:W-:Y:S05]  /*cf70*/  BSYNC B1 ;  /* 0x0000000000017941 */ /* 0x000fea0003800000 */
.L_x_386:
        /* <DEDUP_REMOVED lines=9> */
.L_x_389:
[----:B------:R-:W-:Y:S05]  /*d010*/  BSYNC B1 ;  /* 0x0000000000017941 */ /* 0x000fea0003800000 */
.L_x_388:
        /* <DEDUP_REMOVED lines=9> */
.L_x_391:
[----:B------:R-:W-:Y:S05]  /*d0b0*/  BSYNC B1 ;  /* 0x0000000000017941 */ /* 0x000fea0003800000 */
.L_x_390:
        /* <DEDUP_REMOVED lines=9> */
.L_x_393:
[----:B------:R-:W-:Y:S05]  /*d150*/  BSYNC B1 ;  /* 0x0000000000017941 */ /* 0x000fea0003800000 */
.L_x_392:
        /* <DEDUP_REMOVED lines=12> */
.L_x_395:
[----:B------:R-:W-:Y:S05]  /*d220*/  BSYNC B1 ;  /* 0x0000000000017941 */ /* 0x000fea0003800000 */
.L_x_394:
        /* <DEDUP_REMOVED lines=9> */
.L_x_397:
[----:B------:R-:W-:Y:S05]  /*d2c0*/  BSYNC B1 ;  /* 0x0000000000017941 */ /* 0x000fea0003800000 */
.L_x_396:
        /* <DEDUP_REMOVED lines=9> */
.L_x_399:
[----:B------:R-:W-:Y:S05]  /*d360*/  BSYNC B1 ;  /* 0x0000000000017941 */ /* 0x000fea0003800000 */
.L_x_398:
        /* <DEDUP_REMOVED lines=9> */
.L_x_401:
[----:B------:R-:W-:Y:S05]  /*d400*/  BSYNC B1 ;  /* 0x0000000000017941 */ /* 0x000fea0003800000 */
.L_x_400:
        /* <DEDUP_REMOVED lines=12> */
.L_x_403:
[----:B------:R-:W-:Y:S05]  /*d4d0*/  BSYNC B1 ;  /* 0x0000000000017941 */ /* 0x000fea0003800000 */
.L_x_402:
[----:B01-345:R-:W-:Y:S01]  /*d4e0*/  HADD2.F32 R7, -RZ, R224.H0_H0 ;  /* 0x200000e0ff077230 */ /* 0x03bfe20000004100 */
        /* <DEDUP_REMOVED lines=8> */
.L_x_405:
[----:B------:R-:W-:Y:S05]  /*d570*/  BSYNC B1 ;  /* 0x0000000000017941 */ /* 0x000fea0003800000 */
.L_x_404:
[----:B-----5:R-:W-:Y:S01]  /*d580*/  HADD2.F32 R7, -RZ, R224.H0_H0 ;  /* 0x200000e0ff077230 */ /* 0x020fe20000004100 */
[----:B------:R-:W-:Y:S01]  /*d590*/  ISETP.GT.AND P1, PT, R0, 0xb9, P1 ;  /* 0x000000b90000780c */ /* 0x000fe20000f24270 */
[----:B------:R-:W-:Y:S01]  /*d5a0*/  BSSY B1, `(.L_x_406) ;  /* 0x0000008000017945 */ /* 0x000fe20003800000 */
[----:B------:R-:W-:Y:S02]  /*d5b0*/  IADD3 R17, P0, R17, 0x100, RZ ;  /* 0x0000010011117810 */ /* 0x000fe40007f1e0ff */
[----:B------:R-:W-:-:S04]  /*d5c0*/  FMUL R7, R7, R16 ;  /* 0x0000001007077220 */ /* 0x000fc80000400000 */
[----:B------:R-:W-:-:S05]  /*d5d0*/  FFMA R7, R214, R2, R7 ;  /* 0x00000002d6077223 */ /* 0x000fca0000000007 */
[----:B------:R-:W-:-:S05]  /*d5e0*/  F2FP.F16.F32.PACK_AB R7, RZ, R7 ;  /* 0x00000007ff07723e */ /* 0x000fca00000000ff */
[----:B------:R3:W-:Y:S01]  /*d5f0*/  @P2 STG.E.U16 desc[UR36][R120.64+0x170], R7 ;  /* 0x0001700778002986 */ /* 0x0007e2000c101524 */
[----:B------:R-:W-:Y:S05]  /*d600*/  @!P1 BRA `(.L_x_407) ;  /* 0x0000000000049947 */ /* 0x000fea0003800000 */
[----:B------:R4:W5:Y:S02]  /*d610*/  LDG.E.LTC128B.U16 R224, desc[UR36][R10.64+0x172] ;  /* 0x000172240ae07981 */ /* 0x000964000c1e1520 */
.L_x_407:
[----:B------:R-:W-:Y:S05]  /*d620*/  BSYNC B1 ;  /* 0x0000000000017941 */ /* 0x000fea0003800000 */
.L_x_406:
[----:B---3-5:R-:W-:Y:S01]  /*d630*/  HADD2.F32 R7, -RZ, R224.H0_H0 ;  /* 0x200000e0ff077230 */ /* 0x028fe20000004100 */
[----:B------:R-:W-:Y:S01]  /*d640*/  BSSY B1, `(.L_x_408) ;  /* 0x0000011000017945 */ /* 0x000fe20003800000 */
[----:B0-----:R-:W-:Y:S01]  /*d650*/  IMAD.X R9, RZ, RZ, UR7, P0 ;  /* 0x00000007ff097e24 */ /* 0x001fe200080e06ff */
[----:B------:R-:W-:Y:S02]  /*d660*/  ISETP.GT.AND P0, PT, R3, 0x100, PT ;  /* 0x000001000300780c */ /* 0x000fe40003f04270 */
[----:B------:R-:W-:Y:S01]  /*d670*/  FMUL R6, R7, R16 ;  /* 0x0000001007067220 */ /* 0x000fe20000400000 */
[----:B------:R-:W-:Y:S01]  /*d680*/  IMAD R8, R9, R14, RZ ;  /* 0x0000000e09087224 */ /* 0x000fe200078e02ff */
[----:B------:R-:W-:Y:S02]  /*d690*/  ISETP.GT.AND P4, PT, R0, RZ, P0 ;  /* 0x000000ff0000720c */ /* 0x000fe40000784270 */
[----:B------:R-:W-:Y:S01]  /*d6a0*/  FFMA R215, R215, R2, R6 ;  /* 0x00000002d7d77223 */ /* 0x000fe20000000006 */
[----:B------:R-:W-:-:S02]  /*d6b0*/  IMAD R15, R17, R15, R8 ;  /* 0x0000000f110f7224 */ /* 0x000fc400078e0208 */
[----:B------:R-:W-:Y:S02]  /*d6c0*/  IMAD.WIDE.U32 R6, R17, R14, R20 ;  /* 0x0000000e11067225 */ /* 0x000fe400078e0014 */
[----:B------:R-:W-:Y:S02]  /*d6d0*/  F2FP.F16.F32.PACK_AB R215, RZ, R215 ;  /* 0x000000d7ffd7723e */ /* 0x000fe400000000ff */
[----:B------:R-:W-:Y:S01]  /*d6e0*/  IMAD.IADD R7, R7, 0x1, R15 ;  /* 0x0000000107077824 */ /* 0x000fe200078e020f */
[C---:B------:R-:W-:Y:S02]  /*d6f0*/  LEA R8, P2, R6.reuse, R12, 0x1 ;  /* 0x0000000c06087211 */ /* 0x040fe400078408ff */
[----:B------:R0:W-:Y:S02]  /*d700*/  @P1 STG.E.U16 desc[UR36][R122.64+0x172], R215 ;  /* 0x000172d77a001986 */ /* 0x0001e4000c101524 */
[----:B------:R-:W-:Y:S01]  /*d710*/  LEA.HI.X R9, R6, R13, R7, 0x1, P2 ;  /* 0x0000000d06097211 */ /* 0x000fe200010f0c07 */
[----:B------:R-:W-:Y:S01]  /*d720*/  IMAD.WIDE.U32 R6, R17, R14, R18 ;  /* 0x0000000e11067225 */ /* 0x000fe200078e0012 */
[----:B------:R-:W-:Y:S07]  /*d730*/  @!P4 BRA `(.L_x_409) ;  /* 0x000000000004c947 */ /* 0x000fee0003800000 */
[----:B------:R3:W5:Y:S02]  /*d740*/  LDG.E.LTC128B.U16 R224, desc[UR36][R8.64] ;  /* 0x0000002408e07981 */ /* 0x000764000c1e1520 */
.L_x_409:
[----:B------:R-:W-:Y:S05]  /*d750*/  BSYNC B1 ;  /* 0x0000000000017941 */ /* 0x000fea0003800000 */
.L_x_408:
[----:B---3-5:R-:W-:Y:S01]  /*d760*/  HADD2.F32 R9, -RZ, R224.H0_H0 ;  /* 0x200000e0ff097230 */ /* 0x028fe20000004100 */
[----:B-12-4-:R-:W-:Y:S01]  /*d770*/  MOV R10, UR9 ;  /* 0x00000009000a7c02 */ /* 0x016fe20008000f00 */
[----:B------:R-:W-:Y:S01]  /*d780*/  IMAD.U32 R121, RZ, RZ, UR8 ;  /* 0x00000008ff797e24 */ /* 0x000fe2000f8e00ff */
[----:B------:R-:W-:Y:S01]  /*d790*/  ISETP.GT.AND P2, PT, R0, 0x1, P0 ;  /* 0x000000010000780c */ /* 0x000fe20000744270 */
[----:B------:R-:W-:Y:S02]  /*d7a0*/  IMAD.IADD R7, R15, 0x1, R7 ;  /* 0x000000010f077824 */ /* 0x000fe400078e0207 */
[----:B------:R-:W-:Y:S01]  /*d7b0*/  FMUL R11, R9, R16 ;  /* 0x00000010090b7220 */ /* 0x000fe20000400000 */
[----:B------:R-:W-:Y:S01]  /*d7c0*/  BSSY B1, `(.L_x_410) ;  /* 0x000000c000017945 */ /* 0x000fe20003800000 */
[----:B------:R-:W-:Y:S01]  /*d7d0*/  LEA R4, P1, R121, R4, 0x9 ;  /* 0x0000000479047211 */ /* 0x000fe200078248ff */
[----:B------:R-:W-:-:S04]  /*d7e0*/  IMAD.WIDE.U32 R8, R22, UR43, R6 ;  /* 0x0000002b16087c25 */ /* 0x000fc8000f8e0006 */
[----:B------:R-:W-:Y:S01]  /*d7f0*/  FFMA R11, R24, R2, R11 ;  /* 0x00000002180b7223 */ /* 0x000fe2000000000b */
[----:B------:R-:W-:Y:S01]  /*d800*/  LEA.HI.X R5, R121, R5, R10, 0x9, P1 ;  /* 0x0000000579057211 */ /* 0x000fe200008f4c0a */
[----:B------:R-:W-:Y:S01]  /*d810*/  IMAD.IADD R7, R23, 0x1, R9 ;  /* 0x0000000117077824 */ /* 0x000fe200078e0209 */
[C---:B------:R-:W-:Y:S02]  /*d820*/  LEA R6, P3, R8.reuse, R12, 0x1 ;  /* 0x0000000c08067211 */ /* 0x040fe400078608ff */
[----:B------:R-:W-:Y:S02]  /*d830*/  F2FP.F16.F32.PACK_AB R11, RZ, R11 ;  /* 0x0000000bff0b723e */ /* 0x000fe400000000ff */
[----:B------:R-:W-:-:S03]  /*d840*/  LEA.HI.X R7, R8, R13, R7, 0x1, P3 ;  /* 0x0000000d08077211 */ /* 0x000fc600018f0c07 */
[----:B------:R1:W-:Y:S01]  /*d850*/  @P4 STG.E.U16 desc[UR36][R4.64], R11 ;  /* 0x0000000b04004986 */ /* 0x0003e2000c101524 */
[----:B------:R-:W-:Y:S05]  /*d860*/  @!P2 BRA `(.L_x_411) ;  /* 0x000000000004a947 */ /* 0x000fea0003800000 */
[----:B------:R2:W5:Y:S02]  /*d870*/  LDG.E.LTC128B.U16 R224, desc[UR36][R6.64+0x2] ;  /* 0x0000022406e07981 */ /* 0x000564000c1e1520 */
.L_x_411:
[----:B------:R-:W-:Y:S05]  /*d880*/  BSYNC B1 ;  /* 0x0000000000017941 */ /* 0x000fea0003800000 */
.L_x_410:
[----:B-----5:R-:W-:Y:S01]  /*d890*/  HADD2.F32 R9, -RZ, R224.H0_H0 ;  /* 0x200000e0ff097230 */ /* 0x020fe20000004100 */
[----:B------:R-:W-:Y:S01]  /*d8a0*/  ISETP.GT.AND P1, PT, R3, 0x108, PT ;  /* 0x000001080300780c */ /* 0x000fe20003f24270 */
[----:B-1----:R-:W-:Y:S01]  /*d8b0*/  IMAD.WIDE.U32 R10, R17, R14, R218 ;  /* 0x0000000e110a7225 */ /* 0x002fe200078e00da */
[----:B------:R-:W-:Y:S03]  /*d8c0*/  BSSY B1, `(.L_x_412) ;  /* 0x000000e000017945 */ /* 0x000fe60003800000 */
[----:B------:R-:W-:Y:S01]  /*d8d0*/  FMUL R8, R9, R16 ;  /* 0x0000001009087220 */ /* 0x000fe20000400000 */
[----:B------:R-:W-:Y:S01]  /*d8e0*/  ISETP.GT.AND P3, PT, R0, RZ, P1 ;  /* 0x000000ff0000720c */ /* 0x000fe20000f64270 */
[----:B------:R-:W-:Y:S01]  /*d8f0*/  IMAD.IADD R15, R15, 0x1, R11 ;  /* 0x000000010f0f7824 */ /* 0x000fe200078e020b */
[----:B------:R-:W-:Y:S01]  /*d900*/  IADD3 R216, P4, R216, R10, RZ ;  /* 0x0000000ad8d87210 */ /* 0x000fe20007f9e0ff */
[----:B------:R-:W-:Y:S01]  /*d910*/  FFMA R8, R25, R2, R8 ;  /* 0x0000000219087223 */ /* 0x000fe20000000008 */
[----:B------:R-:W-:-:S03]  /*d920*/  IADD3 R10, P5, R18, R10, RZ ;  /* 0x0000000a120a7210 */ /* 0x000fc60007fbe0ff */
[----:B------:R-:W-:Y:S01]  /*d930*/  IMAD.X R20, R15, 0x1, R21, P4 ;  /* 0x000000010f147824 */ /* 0x000fe200020e0615 */
[----:B------:R-:W-:Y:S02]  /*d940*/  F2FP.F16.F32.PACK_AB R3, RZ, R8 ;  /* 0x00000008ff03723e */ /* 0x000fe400000000ff */
[----:B------:R-:W-:-:S03]  /*d950*/  LEA R8, P4, R216, R12, 0x1 ;  /* 0x0000000cd8087211 */ /* 0x000fc600078808ff */
[----:B------:R1:W-:Y:S01]  /*d960*/  @P2 STG.E.U16 desc[UR36][R4.64+0x2], R3 ;  /* 0x0000020304002986 */ /* 0x0003e2000c101524 */
[----:B------:R-:W-:Y:S01]  /*d970*/  LEA.HI.X R9, R216, R13, R20, 0x1, P4 ;  /* 0x0000000dd8097211 */ /* 0x000fe200020f0c14 */
[----:B------:R-:W-:Y:S08]  /*d980*/  @!P3 BRA `(.L_x_413) ;  /* 0x000000000004b947 */ /* 0x000ff00003800000 */
[----:B------:R3:W5:Y:S02]  /*d990*/  LDG.E.LTC128B.U16 R224, desc[UR36][R8.64] ;  /* 0x0000002408e07981 */ /* 0x000764000c1e1520 */
.L_x_413:
[----:B------:R-:W-:Y:S05]  /*d9a0*/  BSYNC B1 ;  /* 0x0000000000017941 */ /* 0x000fea0003800000 */
.L_x_412:
[----:B-1---5:R-:W-:Y:S01]  /*d9b0*/  HADD2.F32 R3, -RZ, R224.H0_H0 ;  /* 0x200000e0ff037230 */ /* 0x022fe20000004100 */
[----:B---3--:R-:W-:Y:S01]  /*d9c0*/  IADD3 R8, P2, R4, R223, RZ ;  /* 0x000000df04087210 */ /* 0x008fe20007f5e0ff */
[----:B------:R-:W-:Y:S01]  /*d9d0*/  IMAD.X R11, R19, 0x1, R15, P5 ;  /* 0x00000001130b7824 */ /* 0x000fe200028e060f */
[----:B------:R-:W-:Y:S01]  /*d9e0*/  ISETP.GT.AND P5, PT, R0, 0x1, P1 ;  /* 0x000000010000780c */ /* 0x000fe20000fa4270 */
[----:B------:R-:W-:Y:S01]  /*d9f0*/  BSSY B1, `(.L_x_414) ;  /* 0x000000c000017945 */ /* 0x000fe20003800000 */
[----:B------:R-:W-:Y:S01]  /*da00*/  FMUL R3, R3, R16 ;  /* 0x0000001003037220 */ /* 0x000fe20000400000 */
[----:B------:R-:W-:Y:S02]  /*da10*/  IMAD.X R9, R5, 0x1, R222, P2 ;  /* 0x0000000105097824 */ /* 0x000fe400010e06de */
[----:B------:R-:W-:-:S04]  /*da20*/  IMAD.WIDE.U32 R10, R22, UR43, R10 ;  /* 0x0000002b160a7c25 */ /* 0x000fc8000f8e000a */
[----:B------:R-:W-:Y:S01]  /*da30*/  FFMA R3, R26, R2, R3 ;  /* 0x000000021a037223 */ /* 0x000fe20000000003 */
[----:B------:R-:W-:-:S04]  /*da40*/  IADD3 R23, R23, R11, RZ ;  /* 0x0000000b17177210 */ /* 0x000fc80007ffe0ff */
[----:B------:R-:W-:Y:S02]  /*da50*/  F2FP.F16.F32.PACK_AB R3, RZ, R3 ;  /* 0x00000003ff03723e */ /* 0x000fe400000000ff */
[----:B------:R-:W-:-:S03]  /*da60*/  LEA R12, P4, R10, R12, 0x1 ;  /* 0x0000000c0a0c7211 */ /* 0x000fc600078808ff */
[----:B------:R1:W-:Y:S01]  /*da70*/  @P3 STG.E.U16 desc[UR36][R8.64], R3 ;  /* 0x0000000308003986 */ /* 0x0003e2000c101524 */
[----:B------:R-:W-:Y:S01]  /*da80*/  LEA.HI.X R13, R10, R13, R23, 0x1, P4 ;  /* 0x0000000d0a0d7211 */ /* 0x000fe200020f0c17 */
[----:B------:R-:W-:Y:S08]  /*da90*/  @!P5 BRA `(.L_x_415) ;  /* 0x000000000004d947 */ /* 0x000ff00003800000 */
[----:B------:R3:W5:Y:S02]  /*daa0*/  LDG.E.LTC128B.U16 R224, desc[UR36][R12.64+0x2] ;  /* 0x000002240ce07981 */ /* 0x000764000c1e1520 */
.L_x_415:
[----:B------:R-:W-:Y:S05]  /*dab0*/  BSYNC B1 ;  /* 0x0000000000017941 */ /* 0x000fea0003800000 */
.L_x_414:
[----:B-1---5:R-:W-:Y:S01]  /*dac0*/  HADD2.F32 R3, -RZ, R224.H0_H0 ;  /* 0x200000e0ff037230 */ /* 0x022fe20000004100 */
        /* <DEDUP_REMOVED lines=8> */
.L_x_417:
[----:B------:R-:W-:Y:S05]  /*db50*/  BSYNC B1 ;  /* 0x0000000000017941 */ /* 0x000fea0003800000 */
.L_x_416:
        /* <DEDUP_REMOVED lines=9> */
.L_x_419:
[----:B------:R-:W-:Y:S05]  /*dbf0*/  BSYNC B1 ;  /* 0x0000000000017941 */ /* 0x000fea0003800000 */
.L_x_418:
[----:B0----5:R-:W-:Y:S01]  /*dc00*/  HADD2.F32 R3, -RZ, R224.H0_H0 ;  /* 0x200000e0ff037230 */ /* 0x021fe20000004100 */
[----:B------:R-:W-:Y:S01]  /*dc10*/  ISETP.GT.AND P2, PT, R0, 0x8, P1 ;  /* 0x000000080000780c */ /* 0x000fe20000f44270 */
[----:B------:R-:W-:Y:S03]  /*dc20*/  BSSY B1, `(.L_x_420) ;  /* 0x0000007000017945 */ /* 0x000fe60003800000 */
[----:B-1----:R-:W-:-:S04]  /*dc30*/  FMUL R10, R3, R16 ;  /* 0x00000010030a7220 */ /* 0x002fc80000400000 */
[----:B------:R-:W-:-:S05]  /*dc40*/  FFMA R10, R29, R2, R10 ;  /* 0x000000021d0a7223 */ /* 0x000fca000000000a */
[----:B------:R-:W-:-:S05]  /*dc50*/  F2FP.F16.F32.PACK_AB R10, RZ, R10 ;  /* 0x0000000aff0a723e */ /* 0x000fca00000000ff */
[----:B------:R0:W-:Y:S01]  /*dc60*/  @P3 STG.E.U16 desc[UR36][R4.64+0x12], R10 ;  /* 0x0000120a04003986 */ /* 0x0001e2000c101524 */
[----:B------:R-:W-:Y:S05]  /*dc70*/  @!P2 BRA `(.L_x_421) ;  /* 0x000000000004a947 */ /* 0x000fea0003800000 */
[----:B------:R1:W5:Y:S02]  /*dc80*/  LDG.E.LTC128B.U16 R224, desc[UR36][R12.64+0x10] ;  /* 0x000010240ce07981 */ /* 0x000364000c1e1520 */
.L_x_421:
[----:B------:R-:W-:Y:S05]  /*dc90*/  BSYNC B1 ;  /* 0x0000000000017941 */ /* 0x000fea0003800000 */
.L_x_420:
        /* <DEDUP_REMOVED lines=9> */
.L_x_423:
[----:B------:R-:W-:Y:S05]  /*dd30*/  BSYNC B1 ;  /* 0x0000000000017941 */ /* 0x000fea0003800000 */
.L_x_422:
        /* <DEDUP_REMOVED lines=9> */
.L_x_425:
[----:B------:R-:W-:Y:S05]  /*ddd0*/  BSYNC B1 ;  /* 0x0000000000017941 */ /* 0x000fea0003800000 */
.L_x_424:
        /* <DEDUP_REMOVED lines=9> */
.L_x_427:
[----:B------:R-:W-:Y:S05]  /*de70*/  BSYNC B1 ;  /* 0x0000000000017941 */ /* 0x000fea0003800000 */
.L_x_426:
        /* <DEDUP_REMOVED lines=9> */
.L_x_429:
[----:B------:R-:W-:Y:S05]  /*df10*/  BSYNC B1 ;  /* 0x0000000000017941 */ /* 0x000fea0003800000 */
.L_x_428:
        /* <DEDUP_REMOVED lines=9> */
.L_x_431:
[----:B------:R-:W-:Y:S05]  /*dfb0*/  BSYNC B1 ;  /* 0x0000000000017941 */ /* 0x000fea0003800000 */
.L_x_430:
        /* <DEDUP_REMOVED lines=9> */
.L_x_433:
[----:B------:R-:W-:Y:S05]  /*e050*/  BSYNC B1 ;  /* 0x0000000000017941 */ /* 0x000fea0003800000 */
.L_x_432:
        /* <DEDUP_REMOVED lines=9> */
.L_x_435:
[----:B------:R-:W-:Y:S05]  /*e0f0*/  BSYNC B1 ;  /* 0x0000000000017941 */ /* 0x000fea0003800000 */
.L_x_434:
        /* <DEDUP_REMOVED lines=9> */
.L_x_437:
[----:B------:R-:W-:Y:S05]  /*e190*/  BSYNC B1 ;  /* 0x0000000000017941 */ /* 0x000fea0003800000 */
.L_x_436:
        /* <DEDUP_REMOVED lines=9> */
.L_x_439:
[----:B------:R-:W-:Y:S05]  /*e230*/  BSYNC B1 ;  /* 0x0000000000017941 */ /* 0x000fea0003800000 */
.L_x_438:
        /* <DEDUP_REMOVED lines=9> */
.L_x_441:
[----:B------:R-:W-:Y:S05]  /*e2d0*/  BSYNC B1 ;  /* 0x0000000000017941 */ /* 0x000fea0003800000 */
.L_x_440:
        /* <DEDUP_REMOVED lines=9> */
.L_x_443:
[----:B------:R-:W-:Y:S05]  /*e370*/  BSYNC B1 ;  /* 0x0000000000017941 */ /* 0x000fea0003800000 */
.L_x_442:
        /* <DEDUP_REMOVED lines=9> */
.L_x_445:
[----:B------:R-:W-:Y:S05]  /*e410*/  BSYNC B1 ;  /* 0x0000000000017941 */ /* 0x000fea0003800000 */
.L_x_444:
        /* <DEDUP_REMOVED lines=9> */
.L_x_447:
[----:B------:R-:W-:Y:S05]  /*e4b0*/  BSYNC B1 ;  /* 0x0000000000017941 */ /* 0x000fea0003800000 */
.L_x_446:
        /* <DEDUP_REMOVED lines=9> */
.L_x_449:
[----:B------:R-:W-:Y:S05]  /*e550*/  BSYNC B1 ;  /* 0x0000000000017941 */ /* 0x000fea0003800000 */
.L_x_448:
        /* <DEDUP_REMOVED lines=9> */
.L_x_451:
[----:B------:R-:W-:Y:S05]  /*e5f0*/  BSYNC B1 ;  /* 0x0000000000017941 */ /* 0x000fea0003800000 */
.L_x_450:
        /* <DEDUP_REMOVED lines=9> */
.L_x_453:
[----:B------:R-:W-:Y:S05]  /*e690*/  BSYNC B1 ;  /* 0x0000000000017941 */ /* 0x000fea0003800000 */
.L_x_452:
        /* <DEDUP_REMOVED lines=9> */
.L_x_455:
[----:B------:R-:W-:Y:S05]  /*e730*/  BSYNC B1 ;  /* 0x0000000000017941 */ /* 0x000fea0003800000 */
.L_x_454:
        /* <DEDUP_REMOVED lines=9> */
.L_x_457:
[----:B------:R-:W-:Y:S05]  /*e7d0*/  BSYNC B1 ;  /* 0x0000000000017941 */ /* 0x000fea0003800000 */
.L_x_456:
        /* <DEDUP_REMOVED lines=9> */
.L_x_459:
[----:B------:R-:W-:Y:S05]  /*e870*/  BSYNC B1 ;  /* 0x0000000000017941 */ /* 0x000fea0003800000 */
.L_x_458:
        /* <DEDUP_REMOVED lines=9> */
.L_x_461:
[----:B------:R-:W-:Y:S05]  /*e910*/  BSYNC B1 ;  /* 0x0000000000017941 */ /* 0x000fea0003800000 */
.L_x_460:
        /* <DEDUP_REMOVED lines=9> */
.L_x_463:
[----:B------:R-:W-:Y:S05]  /*e9b0*/  BSYNC B1 ;  /* 0x0000000000017941 */ /* 0x000fea0003800000 */
.L_x_462:
        /* <DEDUP_REMOVED lines=9> */
.L_x_465:
[----:B------:R-:W-:Y:S05]  /*ea50*/  BSYNC B1 ;  /* 0x0000000000017941 */ /* 0x000fea0003800000 */
.L_x_464:
        /* <DEDUP_REMOVED lines=9> */
.L_x_467:
[----:B------:R-:W-:Y:S05]  /*eaf0*/  BSYNC B1 ;  /* 0x0000000000017941 */ /* 0x000fea0003800000 */
.L_x_466:
        /* <DEDUP_REMOVED lines=9> */
.L_x_469:
[----:B------:R-:W-:Y:S05]  /*eb90*/  BSYNC B1 ;  /* 0x0000000000017941 */ /* 0x000fea0003800000 */
.L_x_468:
        /* <DEDUP_REMOVED lines=9> */
.L_x_471:
[----:B------:R-:W-:Y:S05]  /*ec30*/  BSYNC B1 ;  /* 0x0000000000017941 */ /* 0x000fea0003800000 */
.L_x_470:
        /* <DEDUP_REMOVED lines=9> */
.L_x_473:
[----:B------:R-:W-:Y:S05]  /*ecd0*/  BSYNC B1 ;  /* 0x0000000000017941 */ /* 0x000fea0003800000 */
.L_x_472:
        /* <DEDUP_REMOVED lines=9> */
.L_x_475:
[----:B------:R-:W-:Y:S05]  /*ed70*/  BSYNC B1 ;  /* 0x0000000000017941 */ /* 0x000fea0003800000 */
.L_x_474:
        /* <DEDUP_REMOVED lines=9> */
.L_x_477:
[----:B------:R-:W-:Y:S05]  /*ee10*/  BSYNC B1 ;  /* 0x0000000000017941 */ /* 0x000fea0003800000 */
.L_x_476:
        /* <DEDUP_REMOVED lines=9> */
.L_x_479:
[----:B------:R-:W-:Y:S05]  /*eeb0*/  BSYNC B1 ;  /* 0x0000000000017941 */ /* 0x000fea0003800000 */
.L_x_478:
        /* <DEDUP_REMOVED lines=9> */
.L_x_481:
[----:B------:R-:W-:Y:S05]  /*ef50*/  BSYNC B1 ;  /* 0x0000000000017941 */ /* 0x000fea0003800000 */
.L_x_480:
        /* <DEDUP_REMOVED lines=9> */
.L_x_483:
[----:B------:R-:W-:Y:S05]  /*eff0*/  BSYNC B1 ;  /* 0x0000000000017941 */ /* 0x000fea0003800000 */
.L_x_482:
        /* <DEDUP_REMOVED lines=9> */
.L_x_485:
[----:B------:R-:W-:Y:S05]  /*f090*/  BSYNC B1 ;  /* 0x0000000000017941 */ /* 0x000fea0003800000 */
.L_x_484:
        /* <DEDUP_REMOVED lines=9> */
.L_x_487:
[----:B------:R-:W-:Y:S05]  /*f130*/  BSYNC B1 ;  /* 0x0000000000017941 */ /* 0x000fea0003800000 */
.L_x_486:
        /* <DEDUP_REMOVED lines=9> */
.L_x_489:
[----:B------:R-:W-:Y:S05]  /*f1d0*/  BSYNC B1 ;  /* 0x0000000000017941 */ /* 0x000fea0003800000 */
.L_x_488:
        /* <DEDUP_REMOVED lines=9> */
.L_x_491:
[----:B------:R-:W-:Y:S05]  /*f270*/  BSYNC B1 ;  /* 0x0000000000017941 */ /* 0x000fea0003800000 */
.L_x_490:
        /* <DEDUP_REMOVED lines=9> */
.L_x_493:
[----:B------:R-:W-:Y:S05]  /*f310*/  BSYNC B1 ;  /* 0x0000000000017941 */ /* 0x000fea0003800000 */
.L_x_492:
        /* <DEDUP_REMOVED lines=9> */
.L_x_495:
[----:B------:R-:W-:Y:S05]  /*f3b0*/  BSYNC B1 ;  /* 0x0000000000017941 */ /* 0x000fea0003800000 */
.L_x_494:
        /* <DEDUP_REMOVED lines=9> */
.L_x_497:
[----:B------:R-:W-:Y:S05]  /*f450*/  BSYNC B1 ;  /* 0x0000000000017941 */ /* 0x000fea0003800000 */
.L_x_496:
        /* <DEDUP_REMOVED lines=9> */
.L_x_499:
[----:B------:R-:W-:Y:S05]  /*f4f0*/  BSYNC B1 ;  /* 0x0000000000017941 */ /* 0x000fea0003800000 */
.L_x_498:
        /* <DEDUP_REMOVED lines=9> */
.L_x_501:
[----:B------:R-:W-:Y:S05]  /*f590*/  BSYNC B1 ;  /* 0x0000000000017941 */ /* 0x000fea0003800000 */
.L_x_500:
        /* <DEDUP_REMOVED lines=9> */
.L_x_503:
[----:B------:R-:W-:Y:S05]  /*f630*/  BSYNC B1 ;  /* 0x0000000000017941 */ /* 0x000fea0003800000 */
.L_x_502:
        /* <DEDUP_REMOVED lines=9> */
.L_x_505:
[----:B------:R-:W-:Y:S05]  /*f6d0*/  BSYNC B1 ;  /* 0x0000000000017941 */ /* 0x000fea0003800000 */
.L_x_504:
        /* <DEDUP_REMOVED lines=9> */
.L_x_507:
[----:B------:R-:W-:Y:S05]  /*f770*/  BSYNC B1 ;  /* 0x0000000000017941 */ /* 0x000fea0003800000 */
.L_x_506:
        /* <DEDUP_REMOVED lines=9> */
.L_x_509:
[----:B------:R-:W-:Y:S05]  /*f810*/  BSYNC B1 ;  /* 0x0000000000017941 */ /* 0x000fea0003800000 */
.L_x_508:
        /* <DEDUP_REMOVED lines=9> */
.L_x_511:
[----:B------:R-:W-:Y:S05]  /*f8b0*/  BSYNC B1 ;  /* 0x0000000000017941 */ /* 0x000fea0003800000 */
.L_x_510:
        /* <DEDUP_REMOVED lines=9> */
.L_x_513:
[----:B------:R-:W-:Y:S05]  /*f950*/  BSYNC B1 ;  /* 0x0000000000017941 */ /* 0x000fea0003800000 */
.L_x_512:
        /* <DEDUP_REMOVED lines=9> */
.L_x_515:
[----:B------:R-:W-:Y:S05]  /*f9f0*/  BSYNC B1 ;  /* 0x0000000000017941 */ /* 0x000fea0003800000 */
.L_x_514:
        /* <DEDUP_REMOVED lines=9> */
.L_x_517:
[----:B------:R-:W-:Y:S05]  /*fa90*/  BSYNC B1 ;  /* 0x0000000000017941 */ /* 0x000fea0003800000 */
.L_x_516:
        /* <DEDUP_REMOVED lines=9> */
.L_x_519:
[----:B------:R-:W-:Y:S05]  /*fb30*/  BSYNC B1 ;  /* 0x0000000000017941 */ /* 0x000fea0003800000 */
.L_x_518:
        /* <DEDUP_REMOVED lines=9> */
.L_x_521:
[----:B------:R-:W-:Y:S05]  /*fbd0*/  BSYNC B1 ;  /* 0x0000000000017941 */ /* 0x000fea0003800000 */
.L_x_520:
        /* <DEDUP_REMOVED lines=9> */
.L_x_523:
[----:B------:R-:W-:Y:S05]  /*fc70*/  BSYNC B1 ;  /* 0x0000000000017941 */ /* 0x000fea0003800000 */
.L_x_522:
        /* <DEDUP_REMOVED lines=9> */
.L_x_525:
[----:B------:R-:W-:Y:S05]  /*fd10*/  BSYNC B1 ;  /* 0x0000000000017941 */ /* 0x000fea0003800000 */
.L_x_524:
        /* <DEDUP_REMOVED lines=9> */
.L_x_527:
[----:B------:R-:W-:Y:S05]  /*fdb0*/  BSYNC B1 ;  /* 0x0000000000017941 */ /* 0x000fea0003800000 */
.L_x_526:
        /* <DEDUP_REMOVED lines=9> */
.L_x_529:
[----:B------:R-:W-:Y:S05]  /*fe50*/  BSYNC B1 ;  /* 0x0000000000017941 */ /* 0x000fea0003800000 */
.L_x_528:
        /* <DEDUP_REMOVED lines=9> */
.L_x_531:
[----:B------:R-:W-:Y:S05]  /*fef0*/  BSYNC B1 ;  /* 0x0000000000017941 */ /* 0x000fea0003800000 */
.L_x_530:
        /* <DEDUP_REMOVED lines=9> */
.L_x_533:
[----:B------:R-:W-:Y:S05]  /*ff90*/  BSYNC B1 ;  /* 0x0000000000017941 */ /* 0x000fea0003800000 */
.L_x_532:
        /* <DEDUP_REMOVED lines=9> */
.L_x_535:
[----:B------:R-:W-:Y:S05]  /*10030*/  BSYNC B1 ;  /* 0x0000000000017941 */ /* 0x000fea0003800000 */
.L_x_534:
        /* <DEDUP_REMOVED lines=9> */
.L_x_537:
[----:B------:R-:W-:Y:S05]  /*100d0*/  BSYNC B1 ;  /* 0x0000000000017941 */ /* 0x000fea0003800000 */
.L_x_536:
        /* <DEDUP_REMOVED lines=9> */
.L_x_539:
[----:B------:R-:W-:Y:S05]  /*10170*/  BSYNC B1 ;  /* 0x0000000000017941 */ /* 0x000fea0003800000 */
.L_x_538:
        /* <DEDUP_REMOVED lines=9> */
.L_x_541:
[----:B------:R-:W-:Y:S05]  /*10210*/  BSYNC B1 ;  /* 0x0000000000017941 */ /* 0x000fea0003800000 */
.L_x_540:
        /* <DEDUP_REMOVED lines=9> */
.L_x_543:
[----:B------:R-:W-:Y:S05]  /*102b0*/  BSYNC B1 ;  /* 0x0000000000017941 */ /* 0x000fea0003800000 */
.L_x_542:
        /* <DEDUP_REMOVED lines=9> */
.L_x_545:
[----:B------:R-:W-:Y:S05]  /*10350*/  BSYNC B1 ;  /* 0x0000000000017941 */ /* 0x000fea0003800000 */
.L_x_544:
        /* <DEDUP_REMOVED lines=9> */
.L_x_547:
[----:B------:R-:W-:Y:S05]  /*103f0*/  BSYNC B1 ;  /* 0x0000000000017941 */ /* 0x000fea0003800000 */
.L_x_546:
        /* <DEDUP_REMOVED lines=9> */
.L_x_549:
[----:B------:R-:W-:Y:S05]  /*10490*/  BSYNC B1 ;  /* 0x0000000000017941 */ /* 0x000fea0003800000 */
.L_x_548:
        /* <DEDUP_REMOVED lines=9> */
.L_x_551:
[----:B------:R-:W-:Y:S05]  /*10530*/  BSYNC B1 ;  /* 0x0000000000017941 */ /* 0x000fea0003800000 */
.L_x_550:
        /* <DEDUP_REMOVED lines=9> */
.L_x_553:
[----:B------:R-:W-:Y:S05]  /*105d0*/  BSYNC B1 ;  /* 0x0000000000017941 */ /* 0x000fea0003800000 */
.L_x_552:
        /* <DEDUP_REMOVED lines=9> */
.L_x_555:
[----:B------:R-:W-:Y:S05]  /*10670*/  BSYNC B1 ;  /* 0x0000000000017941 */ /* 0x000fea0003800000 */
.L_x_554:
        /* <DEDUP_REMOVED lines=9> */
.L_x_557:
[----:B------:R-:W-:Y:S05]  /*10710*/  BSYNC B1 ;  /* 0x0000000000017941 */ /* 0x000fea0003800000 */
.L_x_556:
        /* <DEDUP_REMOVED lines=9> */
.L_x_559:
[----:B------:R-:W-:Y:S05]  /*107b0*/  BSYNC B1 ;  /* 0x0000000000017941 */ /* 0x000fea0003800000 */
.L_x_558:
        /* <DEDUP_REMOVED lines=9> */
.L_x_561:
[----:B------:R-:W-:Y:S05]  /*10850*/  BSYNC B1 ;  /* 0x0000000000017941 */ /* 0x000fea0003800000 */
.L_x_560:
        /* <DEDUP_REMOVED lines=9> */
.L_x_563:
[----:B------:R-:W-:Y:S05]  /*108f0*/  BSYNC B1 ;  /* 0x0000000000017941 */ /* 0x000fea0003800000 */
.L_x_562:
        /* <DEDUP_REMOVED lines=9> */
.L_x_565:
[----:B------:R-:W-:Y:S05]  /*10990*/  BSYNC B1 ;  /* 0x0000000000017941 */ /* 0x000fea0003800000 */
.L_x_564:
        /* <DEDUP_REMOVED lines=9> */
.L_x_567:
[----:B------:R-:W-:Y:S05]  /*10a30*/  BSYNC B1 ;  /* 0x0000000000017941 */ /* 0x000fea0003800000 */
.L_x_566:
        /* <DEDUP_REMOVED lines=9> */
.L_x_569:
[----:B------:R-:W-:Y:S05]  /*10ad0*/  BSYNC B1 ;  /* 0x0000000000017941 */ /* 0x000fea0003800000 */
.L_x_568:
        /* <DEDUP_REMOVED lines=9> */
.L_x_571:
[----:B------:R-:W-:Y:S05]  /*10b70*/  BSYNC B1 ;  /* 0x0000000000017941 */ /* 0x000fea0003800000 */
.L_x_570:
        /* <DEDUP_REMOVED lines=9> */
.L_x_573:
[----:B------:R-:W-:Y:S05]  /*10c10*/  BSYNC B1 ;  /* 0x0000000000017941 */ /* 0x000fea0003800000 */
.L_x_572:
        /* <DEDUP_REMOVED lines=9> */
.L_x_575:
[----:B------:R-:W-:Y:S05]  /*10cb0*/  BSYNC B1 ;  /* 0x0000000000017941 */ /* 0x000fea0003800000 */
.L_x_574:
        /* <DEDUP_REMOVED lines=9> */
.L_x_577:
[----:B------:R-:W-:Y:S05]  /*10d50*/  BSYNC B1 ;  /* 0x0000000000017941 */ /* 0x000fea0003800000 */
.L_x_576:
        /* <DEDUP_REMOVED lines=9> */
.L_x_579:
[----:B------:R-:W-:Y:S05]  /*10df0*/  BSYNC B1 ;  /* 0x0000000000017941 */ /* 0x000fea0003800000 */
.L_x_578:
        /* <DEDUP_REMOVED lines=9> */
.L_x_581:
[----:B------:R-:W-:Y:S05]  /*10e90*/  BSYNC B1 ;  /* 0x0000000000017941 */ /* 0x000fea0003800000 */
.L_x_580:
        /* <DEDUP_REMOVED lines=9> */
.L_x_583:
[----:B------:R-:W-:Y:S05]  /*10f30*/  BSYNC B1 ;  /* 0x0000000000017941 */ /* 0x000fea0003800000 */
.L_x_582:
        /* <DEDUP_REMOVED lines=9> */
.L_x_585:
[----:B------:R-:W-:Y:S05]  /*10fd0*/  BSYNC B1 ;  /* 0x0000000000017941 */ /* 0x000fea0003800000 */
.L_x_584:
        /* <DEDUP_REMOVED lines=9> */
.L_x_587:
[----:B------:R-:W-:Y:S05]  /*11070*/  BSYNC B1 ;  /* 0x0000000000017941 */ /* 0x000fea0003800000 */
.L_x_586:
        /* <DEDUP_REMOVED lines=9> */
.L_x_589:
[----:B------:R-:W-:Y:S05]  /*11110*/  BSYNC B1 ;  /* 0x0000000000017941 */ /* 0x000fea0003800000 */
.L_x_588:
        /* <DEDUP_REMOVED lines=9> */
.L_x_591:
[----:B------:R-:W-:Y:S05]  /*111b0*/  BSYNC B1 ;  /* 0x0000000000017941 */ /* 0x000fea0003800000 */
.L_x_590:
        /* <DEDUP_REMOVED lines=9> */
.L_x_593:
[----:B------:R-:W-:Y:S05]  /*11250*/  BSYNC B1 ;  /* 0x0000000000017941 */ /* 0x000fea0003800000 */
.L_x_592:
        /* <DEDUP_REMOVED lines=9> */
.L_x_595:
[----:B------:R-:W-:Y:S05]  /*112f0*/  BSYNC B1 ;  /* 0x0000000000017941 */ /* 0x000fea0003800000 */
.L_x_594:
[----:B0----5:R-:W-:Y:S01]  /*11300*/  HADD2.F32 R3, -RZ, R224.H0_H0 ;  /* 0x200000e0ff037230 */ /* 0x021fe20000004100 */
[----:B------:R-:W-:Y:S01]  /*11310*/  ISETP.GT.AND P2, PT, R0, 0xb8, P1 ;  /* 0x000000b80000780c */ /* 0x000fe20000f44270 */
[----:B------:R-:W-:Y:S03]  /*11320*/  BSSY B1, `(.L_x_596) ;  /* 0x0000007000017945 */ /* 0x000fe60003800000 */
[----:B--2-4-:R-:W-:-:S04]  /*11330*/  FMUL R6, R3, R16 ;  /* 0x0000001003067220 */ /* 0x014fc80000400000 */
[----:B------:R-:W-:-:S05]  /*11340*/  FFMA R6, R117, R2, R6 ;  /* 0x0000000275067223 */ /* 0x000fca0000000006 */
[----:B------:R-:W-:-:S05]  /*11350*/  F2FP.F16.F32.PACK_AB R6, RZ, R6 ;  /* 0x00000006ff06723e */ /* 0x000fca00000000ff */
[----:B------:R0:W-:Y:S01]  /*11360*/  @P0 STG.E.U16 desc[UR36][R4.64+0x172], R6 ;  /* 0x0001720604000986 */ /* 0x0001e2000c101524 */
[----:B------:R-:W-:Y:S05]  /*11370*/  @!P2 BRA `(.L_x_597) ;  /* 0x000000000004a947 */ /* 0x000fea0003800000 */
[----:B------:R2:W5:Y:S02]  /*11380*/  LDG.E.LTC128B.U16 R224, desc[UR36][R12.64+0x170] ;  /* 0x000170240ce07981 */ /* 0x000564000c1e1520 */
.L_x_597:
[----:B------:R-:W-:Y:S05]  /*11390*/  BSYNC B1 ;  /* 0x0000000000017941 */ /* 0x000fea0003800000 */
.L_x_596:
[----:B-----5:R-:W-:Y:S01]  /*113a0*/  HADD2.F32 R3, -RZ, R224.H0_H0 ;  /* 0x200000e0ff037230 */ /* 0x020fe20000004100 */
[----:B------:R-:W-:Y:S01]  /*113b0*/  ISETP.GT.AND P1, PT, R0, 0xb9, P1 ;  /* 0x000000b90000780c */ /* 0x000fe20000f24270 */
[----:B0-----:R-:W-:Y:S01]  /*113c0*/  @P2 IMAD.MOV.U32 R4, RZ, RZ, R8 ;  /* 0x000000ffff042224 */ /* 0x001fe200078e0008 */
[----:B------:R-:W-:Y:S01]  /*113d0*/  BSSY B1, `(.L_x_598) ;  /* 0x0000008000017945 */ /* 0x000fe20003800000 */
[----:B------:R-:W-:Y:S02]  /*113e0*/  @P2 IMAD.MOV.U32 R5, RZ, RZ, R9 ;  /* 0x000000ffff052224 */ /* 0x000fe400078e0009 */
[----:B------:R-:W-:-:S04]  /*113f0*/  FMUL R3, R3, R16 ;  /* 0x0000001003037220 */ /* 0x000fc80000400000 */
[----:B------:R-:W-:-:S05]  /*11400*/  FFMA R3, R118, R2, R3 ;  /* 0x0000000276037223 */ /* 0x000fca0000000003 */
[----:B------:R-:W-:-:S05]  /*11410*/  F2FP.F16.F32.PACK_AB R3, RZ, R3 ;  /* 0x00000003ff03723e */ /* 0x000fca00000000ff */
[----:B------:R0:W-:Y:S01]  /*11420*/  @P2 STG.E.U16 desc[UR36][R4.64+0x170], R3 ;  /* 0x0001700304002986 */ /* 0x0001e2000c101524 */
[----:B------:R-:W-:Y:S05]  /*11430*/  @!P1 BRA `(.L_x_599) ;  /* 0x0000000000049947 */ /* 0x000fea0003800000 */
[----:B------:R4:W5:Y:S02]  /*11440*/  LDG.E.LTC128B.U16 R224, desc[UR36][R12.64+0x172] ;  /* 0x000172240ce07981 */ /* 0x000964000c1e1520 */
.L_x_599:
[----:B------:R-:W-:Y:S05]  /*11450*/  BSYNC B1 ;  /* 0x0000000000017941 */ /* 0x000fea0003800000 */
.L_x_598:
[----:B------:R-:W-:Y:S05]  /*11460*/  @!P1 BRA `(.L_x_600) ;  /* 0x0000005400a89947 */ /* 0x000fea0003800000 */
[----:B0----5:R-:W-:-:S05]  /*11470*/  HADD2.F32 R3, -RZ, R224.H0_H0 ;  /* 0x200000e0ff037230 */ /* 0x021fca0000004100 */
[----:B------:R-:W-:-:S04]  /*11480*/  FMUL R0, R3, R16 ;  /* 0x0000001003007220 */ /* 0x000fc80000400000 */
[----:B------:R-:W-:-:S05]  /*11490*/  FFMA R0, R119, R2, R0 ;  /* 0x0000000277007223 */ /* 0x000fca0000000000 */
[----:B------:R-:W-:-:S05]  /*114a0*/  F2FP.F16.F32.PACK_AB R0, RZ, R0 ;  /* 0x00000000ff00723e */ /* 0x000fca00000000ff */
[----:B------:R0:W-:Y:S01]  /*114b0*/  STG.E.U16 desc[UR36][R8.64+0x172], R0 ;  /* 0x0001720008007986 */ /* 0x0001e2000c101524 */
[----:B------:R-:W-:Y:S05]  /*114c0*/  BRA `(.L_x_600) ;  /* 0x0000005400907947 */ /* 0x000fea0003800000 */
.L_x_29:
[----:B------:R-:W2:Y:S01]  /*114d0*/  LDL.LU R8, [R1+0xc] ;  /* 0x00000c0001087983 */ /* 0x000ea20000300800 */
[----:B------:R-:W-:-:S03]  /*114e0*/  ULDC.64 UR4, c[0x0][0x5c0] ;  /* 0x0001700000047ab9 */ /* 0x000fc60000000a00 */
[----:B------:R-:W3:Y:S04]  /*114f0*/  LDL.LU R15, [R1+0x64] ;  /* 0x00006400010f7983 */ /* 0x000ee80000300800 */
[----:B------:R-:W4:Y:S04]  /*11500*/  LDL.LU R14, [R1+0x68] ;  /* 0x00006800010e7983 */ /* 0x000f280000300800 */
        /* <DEDUP_REMOVED lines=17> */
[----:B------:R0:W-:Y:S04]  /*11620*/  STL [R1+0x21c], R83 ;  /* 0x00021c5301007387 */ /* 0x0001e80000100800 */
[----:B0-----:R-:W3:Y:S04]  /*11630*/  LDL.LU R83, [R1+0xb4] ;  /* 0x0000b40001537983 */ /* 0x001ee80000300800 */
[----:B------:R0:W-:Y:S04]  /*11640*/  STL [R1+0x218], R84 ;  /* 0x0002185401007387 */ /* 0x0001e80000100800 */
[----:B0-----:R-:W4:Y:S04]  /*11650*/  LDL.LU R84, [R1+0xbc] ;  /* 0x0000bc0001547983 */ /* 0x001f280000300800 */
        /* <DEDUP_REMOVED lines=13> */
[----:B------:R-:W-:Y:S04]  /*11730*/  STL [R1+0x214], R85 ;  /* 0x0002145501007387 */ /* 0x000fe80000100800 */
[----:B------:R0:W-:Y:S04]  /*11740*/  STL [R1+0x210], R86 ;  /* 0x0002105601007387 */ /* 0x0001e80000100800 */
[----:B0-----:R-:W4:Y:S04]  /*11750*/  LDL.LU R86, [R1+0xb8] ;  /* 0x0000b80001567983 */ /* 0x001f280000300800 */
        /* <DEDUP_REMOVED lines=54> */
[----:B------:R0:W-:Y:S01]  /*11ac0*/  STL [R1+0x1a0], R114 ;  /* 0x0001a07201007387 */ /* 0x0001e20000100800 */
[----:B------:R-:W-:-:S03]  /*11ad0*/  LEA R4, P0, R6, UR4, 0x1 ;  /* 0x0000000406047c11 */ /* 0x000fc6000f8008ff */
[----:B0-----:R-:W4:Y:S04]  /*11ae0*/  LDL.LU R114, [R1+0x12c] ;  /* 0x00012c0001727983 */ /* 0x001f280000300800 */
[----:B------:R0:W-:Y:S04]  /*11af0*/  STL [R1+0x19c], R115 ;  /* 0x00019c7301007387 */ /* 0x0001e80000100800 */
[----:B0-----:R-:W4:Y:S04]  /*11b00*/  LDL.LU R115, [R1+0x130] ;  /* 0x0001300001737983 */ /* 0x001f280000300800 */
[----:B------:R0:W-:Y:S01]  /*11b10*/  STL [R1+0x198], R116 ;  /* 0x0001987401007387 */ /* 0x0001e20000100800 */
[----:B------:R-:W-:-:S03]  /*11b20*/  LEA.HI.X R5, R6, UR5, R10, 0x1, P0 ;  /* 0x0000000506057c11 */ /* 0x000fc600080f0c0a */
        /* <DEDUP_REMOVED lines=9> */
[----:B------:R-:W2:Y:S04]  /*11bc0*/  LDL.LU R6, [R1] ;  /* 0x0000000001067983 */ /* 0x000ea80000300800 */
[----:B------:R-:W3:Y:S04]  /*11bd0*/  LDL.LU R7, [R1+0x8] ;  /* 0x0000080001077983 */ /* 0x000ee80000300800 */
[----:B------:R-:W4:Y:S01]  /*11be0*/  LDL.LU R10, [R1+0x7c] ;  /* 0x00007c00010a7983 */ /* 0x000f220000300800 */
[----:B--2---:R-:W-:-:S05]  /*11bf0*/  FMUL R6, R6, R2 ;  /* 0x0000000206067220 */ /* 0x004fca0000400000 */
[----:B------:R-:W-:-:S05]  /*11c00*/  F2FP.F16.F32.PACK_AB R6, RZ, R6 ;  /* 0x00000006ff06723e */ /* 0x000fca00000000ff */
[----:B------:R0:W-:Y:S04]  /*11c10*/  @P2 STG.E.U16 desc[UR36][R4.64], R6 ;  /* 0x0000000604002986 */ /* 0x0001e8000c101524 */
[----:B0-----:R-:W2:Y:S01]  /*11c20*/  LDL.LU R6, [R1+0x4] ;  /* 0x0000040001067983 */ /* 0x001ea20000300800 */
[----:B------:R-:W-:Y:S01]  /*11c30*/  ISETP.GT.AND P0, PT, R0, 0x1, P1 ;  /* 0x000000010000780c */ /* 0x000fe20000f04270 */
[-C--:B---3--:R-:W-:Y:S01]  /*11c40*/  FMUL R7, R7, R2.reuse ;  /* 0x0000000207077220 */ /* 0x088fe20000400000 */
[----:B------:R-:W-:Y:S01]  /*11c50*/  USHF.L.U32 UR5, UR8, 0x4, URZ ;  /* 0x0000000408057899 */ /* 0x000fe2000800063f */
[----:B------:R-:W-:Y:S01]  /*11c60*/  FMUL R8, R8, R2 ;  /* 0x0000000208087220 */ /* 0x000fe20000400000 */
[----:B------:R-:W-:Y:S02]  /*11c70*/  USHF.L.U64.HI UR4, UR8, 0x4, UR9 ;  /* 0x0000000408047899 */ /* 0x000fe40008010209 */
[----:B------:R-:W-:-:S02]  /*11c80*/  F2FP.F16.F32.PACK_AB R7, RZ, R7 ;  /* 0x00000007ff07723e */ /* 0x000fc400000000ff */
[----:B------:R-:W-:Y:S02]  /*11c90*/  F2FP.F16.F32.PACK_AB R8, RZ, R8 ;  /* 0x00000008ff08723e */ /* 0x000fe400000000ff */
[----:B------:R-:W-:Y:S01]  /*11ca0*/  PRMT R9, R7, 0x7610, R9 ;  /* 0x0000761007097816 */ /* 0x000fe20000000009 */
[----:B--2---:R-:W-:-:S05]  /*11cb0*/  FMUL R6, R6, R2 ;  /* 0x0000000206067220 */ /* 0x004fca0000400000 */
[----:B------:R-:W-:-:S05]  /*11cc0*/  F2FP.F16.F32.PACK_AB R6, RZ, R6 ;  /* 0x00000006ff06723e */ /* 0x000fca00000000ff */
[----:B------:R0:W-:Y:S01]  /*11cd0*/  @P0 STG.E.U16 desc[UR36][R4.64+0x2], R6 ;  /* 0x0000020604000986 */ /* 0x0001e2000c101524 */
[----:B------:R-:W-:-:S04]  /*11ce0*/  ISETP.GT.AND P0, PT, R3, 0x8, PT ;  /* 0x000000080300780c */ /* 0x000fc80003f04270 */
[----:B------:R-:W-:Y:S02]  /*11cf0*/  ISETP.GT.AND P2, PT, R0, RZ, P0 ;  /* 0x000000ff0000720c */ /* 0x000fe40000744270 */
[----:B0-----:R-:W-:-:S04]  /*11d00*/  IADD3 R6, P3, R4, UR5, RZ ;  /* 0x0000000504067c10 */ /* 0x001fc8000ff7e0ff */
[----:B------:R-:W-:-:S07]  /*11d10*/  IADD3.X R7, R5, UR4, RZ, P3, !PT ;  /* 0x0000000405077c10 */ /* 0x000fce0009ffe4ff */
[----:B------:R0:W-:Y:S01]  /*11d20*/  @P2 STG.E.U16 desc[UR36][R6.64], R9 ;  /* 0x0000000906002986 */ /* 0x0001e2000c101524 */
[----:B------:R-:W-:-:S03]  /*11d30*/  ISETP.GT.AND P2, PT, R0, 0x1, P0 ;  /* 0x000000010000780c */ /* 0x000fc60000744270 */
[----:B0-----:R-:W2:Y:S10]  /*11d40*/  LDL.LU R9, [R1+0x5c] ;  /* 0x00005c0001097983 */ /* 0x001eb40000300800 */
[----:B------:R0:W-:Y:S04]  /*11d50*/  @P2 STG.E.U16 desc[UR36][R6.64+0x2], R8 ;  /* 0x0000020806002986 */ /* 0x0001e8000c101524 */
[----:B0-----:R-:W3:Y:S01]  /*11d60*/  LDL.LU R8, [R1+0x10] ;  /* 0x0000100001087983 */ /* 0x001ee20000300800 */
[----:B------:R-:W-:Y:S01]  /*11d70*/  ISETP.GT.AND P2, PT, R0, 0x8, P1 ;  /* 0x000000080000780c */ /* 0x000fe20000f44270 */
[----:B---3--:R-:W-:-:S05]  /*11d80*/  FMUL R8, R8, R2 ;  /* 0x0000000208087220 */ /* 0x008fca0000400000 */
[----:B------:R-:W-:-:S07]  /*11d90*/  F2FP.F16.F32.PACK_AB R8, RZ, R8 ;  /* 0x00000008ff08723e */ /* 0x000fce00000000ff */
        /* <DEDUP_REMOVED lines=88> */
[-C--:B--2---:R-:W-:Y:S01]  /*12320*/  FMUL R9, R9, R2.reuse ;  /* 0x0000000209097220 */ /* 0x084fe20000400000 */
[----:B------:R-:W-:-:S04]  /*12330*/  FMUL R237, R83, R2 ;  /* 0x0000000253ed7220 */ /* 0x000fc80000400000 */
[----:B------:R-:W-:Y:S01]  /*12340*/  F2FP.F16.F32.PACK_AB R9, RZ, R9 ;  /* 0x00000009ff09723e */ /* 0x000fe200000000ff */
[----:B----4-:R-:W-:-:S03]  /*12350*/  FMUL R236, R84, R2 ;  /* 0x0000000254ec7220 */ /* 0x010fc60000400000 */
[----:B------:R-:W-:Y:S01]  /*12360*/  PRMT R85, R9, 0x7610, R85 ;  /* 0x0000761009557816 */ /* 0x000fe20000000055 */
[----:B---3--:R-:W-:-:S05]  /*12370*/  FMUL R8, R8, R2 ;  /* 0x0000000208087220 */ /* 0x008fca0000400000 */
[----:B------:R-:W-:-:S05]  /*12380*/  F2FP.F16.F32.PACK_AB R8, RZ, R8 ;  /* 0x00000008ff08723e */ /* 0x000fca00000000ff */
[----:B------:R0:W-:Y:S04]  /*12390*/  @P2 STG.E.U16 desc[UR36][R6.64+0x50], R8 ;  /* 0x0000500806002986 */ /* 0x0001e8000c101524 */
[----:B0-----:R-:W2:Y:S01]  /*123a0*/  LDL.LU R8, [R1+0x60] ;  /* 0x0000600001087983 */ /* 0x001ea20000300800 */
[----:B------:R-:W-:Y:S01]  /*123b0*/  ISETP.GT.AND P5, PT, R0, 0x30, P1 ;  /* 0x000000300000780c */ /* 0x000fe20000fa4270 */
[-C--:B------:R-:W-:Y:S01]  /*123c0*/  FMUL R15, R15, R2.reuse ;  /* 0x000000020f0f7220 */ /* 0x080fe20000400000 */
[-C--:B------:R-:W-:Y:S01]  /*123d0*/  FMUL R14, R14, R2.reuse ;  /* 0x000000020e0e7220 */ /* 0x080fe20000400000 */
[----:B------:R-:W3:Y:S01]  /*123e0*/  LDL.LU R83, [R1+0x21c] ;  /* 0x00021c0001537983 */ /* 0x000ee20000300800 */
[-C--:B------:R-:W-:Y:S01]  /*123f0*/  FMUL R13, R13, R2.reuse ;  /* 0x000000020d0d7220 */ /* 0x080fe20000400000 */
[-C--:B------:R-:W-:Y:S01]  /*12400*/  FMUL R12, R12, R2.reuse ;  /* 0x000000020c0c7220 */ /* 0x080fe20000400000 */
[-C--:B------:R-:W-:Y:S01]  /*12410*/  FMUL R11, R11, R2.reuse ;  /* 0x000000020b0b7220 */ /* 0x080fe20000400000 */
[----:B------:R-:W4:Y:S01]  /*12420*/  LDL.LU R84, [R1+0x218] ;  /* 0x0002180001547983 */ /* 0x000f220000300800 */
[-C--:B------:R-:W-:Y:S01]  /*12430*/  FMUL R223, R223, R2.reuse ;  /* 0x00000002dfdf7220 */ /* 0x080fe20000400000 */
[-C--:B------:R-:W-:Y:S01]  /*12440*/  FMUL R10, R10, R2.reuse ;  /* 0x000000020a0a7220 */ /* 0x080fe20000400000 */
[-C--:B------:R-:W-:Y:S01]  /*12450*/  FMUL R222, R222, R2.reuse ;  /* 0x00000002dede7220 */ /* 0x080fe20000400000 */
[----:B------:R-:W3:Y:S01]  /*12460*/  LDL.LU R9, [R1+0x17c] ;  /* 0x00017c0001097983 */ /* 0x000ee20000300800 */
[C---:B------:R-:W-:Y:S01]  /*12470*/  ISETP.GT.AND P2, PT, R0.reuse, 0x29, P0 ;  /* 0x000000290000780c */ /* 0x040fe20000744270 */
[-C--:B------:R-:W-:Y:S01]  /*12480*/  FMUL R225, R225, R2.reuse ;  /* 0x00000002e1e17220 */ /* 0x080fe20000400000 */
[C---:B------:R-:W-:Y:S01]  /*12490*/  ISETP.GT.AND P3, PT, R0.reuse, 0x31, P1 ;  /* 0x000000310000780c */ /* 0x040fe20000f64270 */
[-C--:B------:R-:W-:Y:S01]  /*124a0*/  FMUL R227, R227, R2.reuse ;  /* 0x00000002e3e37220 */ /* 0x080fe20000400000 */
[----:B------:R-:W-:Y:S01]  /*124b0*/  ISETP.GT.AND P4, PT, R0, 0x30, P0 ;  /* 0x000000300000780c */ /* 0x000fe20000784270 */
[-C--:B------:R-:W-:Y:S01]  /*124c0*/  FMUL R224, R224, R2.reuse ;  /* 0x00000002e0e07220 */ /* 0x080fe20000400000 */
[----:B------:R-:W-:Y:S01]  /*124d0*/  F2FP.F16.F32.PACK_AB R15, RZ, R15 ;  /* 0x0000000fff0f723e */ /* 0x000fe200000000ff */
[-C--:B------:R-:W-:Y:S01]  /*124e0*/  FMUL R226, R226, R2.reuse ;  /* 0x00000002e2e27220 */ /* 0x080fe20000400000 */
[-C--:B------:R-:W-:Y:S01]  /*124f0*/  FMUL R229, R229, R2.reuse ;  /* 0x00000002e5e57220 */ /* 0x080fe20000400000 */
[-C--:B------:R-:W-:Y:S01]  /*12500*/  FMUL R231, R231, R2.reuse ;  /* 0x00000002e7e77220 */ /* 0x080fe20000400000 */
[-C--:B------:R-:W-:Y:S01]  /*12510*/  FMUL R228, R228, R2.reuse ;  /* 0x00000002e4e47220 */ /* 0x080fe20000400000 */
[-C--:B------:R-:W-:Y:S01]  /*12520*/  FMUL R230, R230, R2.reuse ;  /* 0x00000002e6e67220 */ /* 0x080fe20000400000 */
[-C--:B------:R-:W-:Y:S01]  /*12530*/  FMUL R233, R233, R2.reuse ;  /* 0x00000002e9e97220 */ /* 0x080fe20000400000 */
[----:B------:R-:W-:Y:S01]  /*12540*/  @P2 STG.E.U16 desc[UR36][R6.64+0x52], R85 ;  /* 0x0000525506002986 */ /* 0x000fe2000c101524 */
[----:B------:R-:W-:Y:S01]  /*12550*/  ISETP.GT.AND P2, PT, R0, 0x38, P1 ;  /* 0x000000380000780c */ /* 0x000fe20000f44270 */
[----:B------:R-:W-:Y:S01]  /*12560*/  FMUL R235, R235, R2 ;  /* 0x00000002ebeb7220 */ /* 0x000fe20000400000 */
[----:B------:R-:W-:Y:S01]  /*12570*/  F2FP.F16.F32.PACK_AB R14, RZ, R14 ;  /* 0x0000000eff0e723e */ /* 0x000fe200000000ff */
[-C--:B------:R-:W-:Y:S01]  /*12580*/  FMUL R232, R232, R2.reuse ;  /* 0x00000002e8e87220 */ /* 0x080fe20000400000 */
[----:B------:R-:W-:Y:S01]  /*12590*/  F2FP.F16.F32.PACK_AB R13, RZ, R13 ;  /* 0x0000000dff0d723e */ /* 0x000fe200000000ff */
[----:B------:R-:W-:Y:S01]  /*125a0*/  FMUL R234, R234, R2 ;  /* 0x00000002eaea7220 */ /* 0x000fe20000400000 */
[----:B------:R-:W-:-:S02]  /*125b0*/  F2FP.F16.F32.PACK_AB R12, RZ, R12 ;  /* 0x0000000cff0c723e */ /* 0x000fc400000000ff */
[----:B------:R-:W-:Y:S02]  /*125c0*/  F2FP.F16.F32.PACK_AB R11, RZ, R11 ;  /* 0x0000000bff0b723e */ /* 0x000fe400000000ff */
[----:B------:R-:W-:Y:S01]  /*125d0*/  F2FP.F16.F32.PACK_AB R223, RZ, R223 ;  /* 0x000000dfffdf723e */ /* 0x000fe200000000ff */
[----:B------:R-:W-:Y:S01]  /*125e0*/  FMUL R86, R86, R2 ;  /* 0x0000000256567220 */ /* 0x000fe20000400000 */
[----:B------:R-:W-:Y:S01]  /*125f0*/  F2FP.F16.F32.PACK_AB R10, RZ, R10 ;  /* 0x0000000aff0a723e */ /* 0x000fe200000000ff */
[----:B------:R-:W-:Y:S01]  /*12600*/  FMUL R87, R87, R2 ;  /* 0x0000000257577220 */ /* 0x000fe20000400000 */
[----:B------:R-:W-:Y:S01]  /*12610*/  F2FP.F16.F32.PACK_AB R222, RZ, R222 ;  /* 0x000000deffde723e */ /* 0x000fe200000000ff */
[-C--:B------:R-:W-:Y:S01]  /*12620*/  FMUL R88, R88, R2.reuse ;  /* 0x0000000258587220 */ /* 0x080fe20000400000 */
[----:B------:R-:W-:Y:S01]  /*12630*/  F2FP.F16.F32.PACK_AB R225, RZ, R225 ;  /* 0x000000e1ffe1723e */ /* 0x000fe200000000ff */
[-C--:B------:R-:W-:Y:S01]  /*12640*/  FMUL R89, R89, R2.reuse ;  /* 0x0000000259597220 */ /* 0x080fe20000400000 */
        /* <DEDUP_REMOVED lines=23> */
[----:B------:R-:W-:Y:S01]  /*127c0*/  FMUL R101, R101, R2 ;  /* 0x0000000265657220 */ /* 0x000fe20000400000 */
[----:B------:R-:W-:Y:S01]  /*127d0*/  F2FP.F16.F32.PACK_AB R236, RZ, R236 ;  /* 0x000000ecffec723e */ /* 0x000fe200000000ff */
[-C--:B------:R-:W-:Y:S01]  /*127e0*/  FMUL R102, R102, R2.reuse ;  /* 0x0000000266667220 */ /* 0x080fe20000400000 */
        /* <DEDUP_REMOVED lines=23> */
[-C--:B--2---:R-:W-:Y:S01]  /*12960*/  FMUL R8, R8, R2.reuse ;  /* 0x0000000208087220 */ /* 0x084fe20000400000 */
[-C--:B------:R-:W-:Y:S01]  /*12970*/  FMUL R22, R22, R2.reuse ;  /* 0x0000000216167220 */ /* 0x080fe20000400000 */
[-C--:B------:R-:W-:Y:S01]  /*12980*/  FMUL R23, R23, R2.reuse ;  /* 0x0000000217177220 */ /* 0x080fe20000400000 */
[-C--:B------:R-:W-:Y:S01]  /*12990*/  FMUL R216, R216, R2.reuse ;  /* 0x00000002d8d87220 */ /* 0x080fe20000400000 */
[----:B------:R-:W-:Y:S01]  /*129a0*/  FMUL R217, R217, R2 ;  /* 0x00000002d9d97220 */ /* 0x000fe20000400000 */
[----:B------:R-:W-:Y:S01]  /*129b0*/  F2FP.F16.F32.PACK_AB R8, RZ, R8 ;  /* 0x00000008ff08723e */ /* 0x000fe200000000ff */
[-C--:B------:R-:W-:Y:S01]  /*129c0*/  FMUL R218, R218, R2.reuse ;  /* 0x00000002dada7220 */ /* 0x080fe20000400000 */
[-C--:B------:R-:W-:Y:S01]  /*129d0*/  FMUL R219, R219, R2.reuse ;  /* 0x00000002dbdb7220 */ /* 0x080fe20000400000 */
[-C--:B------:R-:W-:Y:S01]  /*129e0*/  FMUL R220, R220, R2.reuse ;  /* 0x00000002dcdc7220 */ /* 0x080fe20000400000 */
[----:B------:R-:W-:Y:S01]  /*129f0*/  FMUL R221, R221, R2 ;  /* 0x00000002dddd7220 */ /* 0x000fe20000400000 */
[----:B------:R0:W-:Y:S01]  /*12a00*/  @P5 STG.E.U16 desc[UR36][R4.64+0x60], R8 ;  /* 0x0000600804005986 */ /* 0x0001e2000c101524 */
[----:B------:R-:W-:-:S03]  /*12a10*/  ISETP.GT.AND P5, PT, R0, 0x31, P0 ;  /* 0x000000310000780c */ /* 0x000fc600007a4270 */
[----:B------:R-:W-:Y:S01]  /*12a20*/  @P3 STG.E.U16 desc[UR36][R4.64+0x62], R15 ;  /* 0x0000620f04003986 */ /* 0x000fe2000c101524 */
[----:B------:R-:W-:-:S03]  /*12a30*/  ISETP.GT.AND P3, PT, R0, 0x39, P1 ;  /* 0x000000390000780c */ /* 0x000fc60000f64270 */
[----:B------:R-:W-:Y:S01]  /*12a40*/  @P4 STG.E.U16 desc[UR36][R6.64+0x60], R14 ;  /* 0x0000600e06004986 */ /* 0x000fe2000c101524 */
[----:B------:R-:W-:Y:S01]  /*12a50*/  ISETP.GT.AND P4, PT, R0, 0x38, P0 ;  /* 0x000000380000780c */ /* 0x000fe20000784270 */
[-C--:B---3--:R-:W-:Y:S01]  /*12a60*/  FMUL R9, R9, R2.reuse ;  /* 0x0000000209097220 */ /* 0x088fe20000400000 */
[----:B------:R-:W-:Y:S01]  /*12a70*/  USHF.L.U64.HI UR11, UR8, 0x8, UR9 ;  /* 0x00000008080b7899 */ /* 0x000fe20008010209 */
[-C--:B------:R-:W-:Y:S01]  /*12a80*/  FMUL R120, R120, R2.reuse ;  /* 0x0000000278787220 */ /* 0x080fe20000400000 */
[----:B------:R-:W-:Y:S01]  /*12a90*/  FMUL R121, R121, R2 ;  /* 0x0000000279797220 */ /* 0x000fe20000400000 */
[----:B------:R-:W-:Y:S01]  /*12aa0*/  @P5 STG.E.U16 desc[UR36][R6.64+0x62], R13 ;  /* 0x0000620d06005986 */ /* 0x000fe2000c101524 */
[----:B------:R-:W-:-:S03]  /*12ab0*/  ISETP.GT.AND P5, PT, R0, 0x39, P0 ;  /* 0x000000390000780c */ /* 0x000fc600007a4270 */
[----:B------:R-:W-:Y:S01]  /*12ac0*/  @P2 STG.E.U16 desc[UR36][R4.64+0x70], R12 ;  /* 0x0000700c04002986 */ /* 0x000fe2000c101524 */
[----:B------:R-:W-:-:S03]  /*12ad0*/  ISETP.GT.AND P2, PT, R0, 0x40, P1 ;  /* 0x000000400000780c */ /* 0x000fc60000f44270 */
[----:B------:R-:W-:Y:S01]  /*12ae0*/  @P3 STG.E.U16 desc[UR36][R4.64+0x72], R11 ;  /* 0x0000720b04003986 */ /* 0x000fe2000c101524 */
[----:B------:R-:W-:-:S03]  /*12af0*/  ISETP.GT.AND P3, PT, R0, 0x41, P1 ;  /* 0x000000410000780c */ /* 0x000fc60000f64270 */
[----:B------:R-:W-:Y:S01]  /*12b00*/  @P4 STG.E.U16 desc[UR36][R6.64+0x70], R223 ;  /* 0x000070df06004986 */ /* 0x000fe2000c101524 */
[----:B------:R-:W-:-:S03]  /*12b10*/  ISETP.GT.AND P4, PT, R0, 0x40, P0 ;  /* 0x000000400000780c */ /* 0x000fc60000784270 */
[----:B------:R1:W-:Y:S01]  /*12b20*/  @P5 STG.E.U16 desc[UR36][R6.64+0x72], R10 ;  /* 0x0000720a06005986 */ /* 0x0003e2000c101524 */
[----:B------:R-:W-:-:S03]  /*12b30*/  ISETP.GT.AND P5, PT, R0, 0x41, P0 ;  /* 0x000000410000780c */ /* 0x000fc600007a4270 */
        /* <DEDUP_REMOVED lines=23> */
[C---:B------:R-:W-:Y:S02]  /*12cb0*/  ISETP.GT.AND P5, PT, R0.reuse, 0x59, P0 ;  /* 0x000000590000780c */ /* 0x040fe400007a4270 */
[----:B0-----:R-:W-:Y:S01]  /*12cc0*/  F2FP.F16.F32.PACK_AB R8, RZ, R86 ;  /* 0x00000056ff08723e */ /* 0x001fe200000000ff */
[----:B------:R-:W-:Y:S01]  /*12cd0*/  @P2 STG.E.U16 desc[UR36][R4.64+0xb0], R234 ;  /* 0x0000b0ea04002986 */ /* 0x000fe2000c101524 */
[----:B------:R-:W-:Y:S02]  /*12ce0*/  ISETP.GT.AND P2, PT, R0, 0x60, P1 ;  /* 0x000000600000780c */ /* 0x000fe40000f44270 */
[----:B-1----:R-:W-:Y:S01]  /*12cf0*/  PRMT R10, R8, 0x7610, R10 ;  /* 0x00007610080a7816 */ /* 0x002fe2000000000a */
[----:B------:R-:W-:Y:S01]  /*12d00*/  FMUL R122, R122, R2 ;  /* 0x000000027a7a7220 */ /* 0x000fe20000400000 */
[----:B------:R-:W-:Y:S01]  /*12d10*/  F2FP.F16.F32.PACK_AB R8, RZ, R87 ;  /* 0x00000057ff08723e */ /* 0x000fe200000000ff */
[----:B------:R-:W-:Y:S01]  /*12d20*/  @P3 STG.E.U16 desc[UR36][R4.64+0xb2], R237 ;  /* 0x0000b2ed04003986 */ /* 0x000fe2000c101524 */
[----:B------:R-:W-:-:S03]  /*12d30*/  ISETP.GT.AND P3, PT, R0, 0x61, P1 ;  /* 0x000000610000780c */ /* 0x000fc60000f64270 */
[----:B------:R0:W-:Y:S01]  /*12d40*/  @P4 STG.E.U16 desc[UR36][R6.64+0xb0], R10 ;  /* 0x0000b00a06004986 */ /* 0x0001e2000c101524 */
[----:B------:R-:W-:-:S03]  /*12d50*/  ISETP.GT.AND P4, PT, R0, 0x60, P0 ;  /* 0x000000600000780c */ /* 0x000fc60000784270 */
[----:B------:R-:W-:Y:S01]  /*12d60*/  @P5 STG.E.U16 desc[UR36][R6.64+0xb2], R236 ;  /* 0x0000b2ec06005986 */ /* 0x000fe2000c101524 */
[----:B------:R-:W-:Y:S01]  /*12d70*/  ISETP.GT.AND P5, PT, R0, 0x61, P0 ;  /* 0x000000610000780c */ /* 0x000fe200007a4270 */
[-C--:B------:R-:W-:Y:S01]  /*12d80*/  FMUL R123, R123, R2.reuse ;  /* 0x000000027b7b7220 */ /* 0x080fe20000400000 */
[-C--:B------:R-:W-:Y:S01]  /*12d90*/  FMUL R124, R124, R2.reuse ;  /* 0x000000027c7c7220 */ /* 0x080fe20000400000 */
[-C--:B------:R-:W-:Y:S01]  /*12da0*/  FMUL R125, R125, R2.reuse ;  /* 0x000000027d7d7220 */ /* 0x080fe20000400000 */
[-C--:B------:R-:W-:Y:S01]  /*12db0*/  FMUL R126, R126, R2.reuse ;  /* 0x000000027e7e7220 */ /* 0x080fe20000400000 */
[-C--:B------:R-:W-:Y:S01]  /*12dc0*/  FMUL R127, R127, R2.reuse ;  /* 0x000000027f7f7220 */ /* 0x080fe20000400000 */
[-C--:B------:R-:W-:Y:S01]  /*12dd0*/  FMUL R129, R129, R2.reuse ;  /* 0x0000000281817220 */ /* 0x080fe20000400000 */
[----:B0-----:R-:W-:Y:S01]  /*12de0*/  PRMT R10, R8, 0x7610, R10 ;  /* 0x00007610080a7816 */ /* 0x001fe2000000000a */
[----:B------:R-:W-:Y:S01]  /*12df0*/  FMUL R128, R128, R2 ;  /* 0x0000000280807220 */ /* 0x000fe20000400000 */
[----:B------:R-:W-:Y:S01]  /*12e00*/  F2FP.F16.F32.PACK_AB R8, RZ, R88 ;  /* 0x00000058ff08723e */ /* 0x000fe200000000ff */
[-C--:B------:R-:W-:Y:S01]  /*12e10*/  FMUL R130, R130, R2.reuse ;  /* 0x0000000282827220 */ /* 0x080fe20000400000 */
[----:B------:R-:W-:Y:S01]  /*12e20*/  FMUL R131, R131, R2 ;  /* 0x0000000283837220 */ /* 0x000fe20000400000 */
[----:B------:R0:W-:Y:S01]  /*12e30*/  @P2 STG.E.U16 desc[UR36][R4.64+0xc0], R10 ;  /* 0x0000c00a04002986 */ /* 0x0001e2000c101524 */
[----:B------:R-:W-:-:S02]  /*12e40*/  ISETP.GT.AND P2, PT, R0, 0x68, P1 ;  /* 0x000000680000780c */ /* 0x000fc40000f44270 */
[----:B------:R-:W-:Y:S01]  /*12e50*/  PRMT R11, R8, 0x7610, R11 ;  /* 0x00007610080b7816 */ /* 0x000fe2000000000b */
        /* <DEDUP_REMOVED lines=8> */
[----:B0-----:R-:W-:Y:S01]  /*12ee0*/  F2FP.F16.F32.PACK_AB R10, RZ, R89 ;  /* 0x00000059ff0a723e */ /* 0x001fe200000000ff */
[----:B------:R-:W-:Y:S03]  /*12ef0*/  @P3 STG.E.U16 desc[UR36][R4.64+0xc2], R11 ;  /* 0x0000c20b04003986 */ /* 0x000fe6000c101524 */
[----:B------:R-:W-:Y:S01]  /*12f00*/  PRMT R12, R10, 0x7610, R12 ;  /* 0x000076100a0c7816 */ /* 0x000fe2000000000c */
[-C--:B------:R-:W-:Y:S01]  /*12f10*/  FMUL R139, R139, R2.reuse ;  /* 0x000000028b8b7220 */ /* 0x080fe20000400000 */
[C---:B------:R-:W-:Y:S01]  /*12f20*/  ISETP.GT.AND P3, PT, R0.reuse, 0x69, P1 ;  /* 0x000000690000780c */ /* 0x040fe20000f64270 */
[----:B------:R-:W-:Y:S01]  /*12f30*/  FMUL R141, R141, R2 ;  /* 0x000000028d8d7220 */ /* 0x000fe20000400000 */
[----:B------:R-:W-:Y:S01]  /*12f40*/  F2FP.F16.F32.PACK_AB R10, RZ, R91 ;  /* 0x0000005bff0a723e */ /* 0x000fe200000000ff */
[----:B------:R-:W-:Y:S01]  /*12f50*/  @P4 STG.E.U16 desc[UR36][R6.64+0xc0], R12 ;  /* 0x0000c00c06004986 */ /* 0x000fe2000c101524 */
[----:B------:R-:W-:-:S03]  /*12f60*/  ISETP.GT.AND P4, PT, R0, 0x68, P0 ;  /* 0x000000680000780c */ /* 0x000fc60000784270 */
[----:B------:R0:W-:Y:S01]  /*12f70*/  @P5 STG.E.U16 desc[UR36][R6.64+0xc2], R8 ;  /* 0x0000c20806005986 */ /* 0x0001e2000c101524 */
[----:B------:R-:W-:-:S03]  /*12f80*/  ISETP.GT.AND P5, PT, R0, 0x69, P0 ;  /* 0x000000690000780c */ /* 0x000fc600007a4270 */
[----:B------:R1:W-:Y:S01]  /*12f90*/  @P2 STG.E.U16 desc[UR36][R4.64+0xd0], R10 ;  /* 0x0000d00a04002986 */ /* 0x0003e2000c101524 */
[----:B------:R-:W-:Y:S01]  /*12fa0*/  ISETP.GT.AND P2, PT, R0, 0x70, P1 ;  /* 0x000000700000780c */ /* 0x000fe20000f44270 */
[-C--:B------:R-:W-:Y:S01]  /*12fb0*/  FMUL R140, R140, R2.reuse ;  /* 0x000000028c8c7220 */ /* 0x080fe20000400000 */
[-C--:B------:R-:W-:Y:S01]  /*12fc0*/  FMUL R142, R142, R2.reuse ;  /* 0x000000028e8e7220 */ /* 0x080fe20000400000 */
[-C--:B------:R-:W-:Y:S01]  /*12fd0*/  FMUL R143, R143, R2.reuse ;  /* 0x000000028f8f7220 */ /* 0x080fe20000400000 */
[-C--:B------:R-:W-:Y:S01]  /*12fe0*/  FMUL R145, R145, R2.reuse ;  /* 0x0000000291917220 */ /* 0x080fe20000400000 */
[-C--:B------:R-:W-:Y:S01]  /*12ff0*/  FMUL R144, R144, R2.reuse ;  /* 0x0000000290907220 */ /* 0x080fe20000400000 */
[----:B------:R-:W-:Y:S01]  /*13000*/  FMUL R146, R146, R2 ;  /* 0x0000000292927220 */ /* 0x000fe20000400000 */
[----:B0-----:R-:W-:Y:S01]  /*13010*/  F2FP.F16.F32.PACK_AB R8, RZ, R92 ;  /* 0x0000005cff08723e */ /* 0x001fe200000000ff */
[-C--:B------:R-:W-:Y:S01]  /*13020*/  FMUL R147, R147, R2.reuse ;  /* 0x0000000293937220 */ /* 0x080fe20000400000 */
[-C--:B------:R-:W-:Y:S01]  /*13030*/  FMUL R149, R149, R2.reuse ;  /* 0x0000000295957220 */ /* 0x080fe20000400000 */
[-C--:B------:R-:W-:Y:S01]  /*13040*/  FMUL R148, R148, R2.reuse ;  /* 0x0000000294947220 */ /* 0x080fe20000400000 */
[----:B-1----:R-:W-:Y:S01]  /*13050*/  F2FP.F16.F32.PACK_AB R10, RZ, R93 ;  /* 0x0000005dff0a723e */ /* 0x002fe200000000ff */
[-C--:B------:R-:W-:Y:S01]  /*13060*/  FMUL R150, R150, R2.reuse ;  /* 0x0000000296967220 */ /* 0x080fe20000400000 */
[----:B------:R-:W-:Y:S01]  /*13070*/  PRMT R11, R8, 0x7610, R11 ;  /* 0x00007610080b7816 */ /* 0x000fe2000000000b */
[-C--:B------:R-:W-:Y:S01]  /*13080*/  FMUL R151, R151, R2.reuse ;  /* 0x0000000297977220 */ /* 0x080fe20000400000 */
[----:B------:R-:W-:Y:S01]  /*13090*/  PRMT R12, R10, 0x7610, R12 ;  /* 0x000076100a0c7816 */ /* 0x000fe2000000000c */
[----:B------:R-:W-:Y:S01]  /*130a0*/  FMUL R153, R153, R2 ;  /* 0x0000000299997220 */ /* 0x000fe20000400000 */
[----:B------:R-:W-:Y:S01]  /*130b0*/  F2FP.F16.F32.PACK_AB R8, RZ, R94 ;  /* 0x0000005eff08723e */ /* 0x000fe200000000ff */
[----:B------:R-:W-:Y:S01]  /*130c0*/  @P3 STG.E.U16 desc[UR36][R4.64+0xd2], R11 ;  /* 0x0000d20b04003986 */ /* 0x000fe2000c101524 */
[----:B------:R-:W-:-:S02]  /*130d0*/  ISETP.GT.AND P3, PT, R0, 0x71, P1 ;  /* 0x000000710000780c */ /* 0x000fc40000f64270 */
        /* <DEDUP_REMOVED lines=27> */
[----:B------:R-:W-:Y:S04]  /*13290*/  @P4 STG.E.U16 desc[UR36][R6.64+0xe0], R12 ;  /* 0x0000e00c06004986 */ /* 0x000fe8000c101524 */
        /* <DEDUP_REMOVED lines=18> */
[----:B------:R-:W-:Y:S01]  /*133c0*/  ISETP.GT.AND P2, PT, R0, 0x80, P1 ;  /* 0x000000800000780c */ /* 0x000fe20000f44270 */
[----:B------:R-:W-:Y:S01]  /*133d0*/  FMUL R177, R177, R2 ;  /* 0x00000002b1b17220 */ /* 0x000fe20000400000 */
[----:B------:R-:W-:Y:S01]  /*133e0*/  F2FP.F16.F32.PACK_AB R8, RZ, R102 ;  /* 0x00000066ff08723e */ /* 0x000fe200000000ff */
[----:B------:R0:W-:Y:S01]  /*133f0*/  @P3 STG.E.U16 desc[UR36][R4.64+0xf2], R11 ;  /* 0x0000f20b04003986 */ /* 0x0001e2000c101524 */
[----:B------:R-:W-:-:S02]  /*13400*/  PRMT R12, R10, 0x7610, R12 ;  /* 0x000076100a0c7816 */ /* 0x000fc4000000000c */
[----:B------:R-:W-:Y:S01]  /*13410*/  F2FP.F16.F32.PACK_AB R10, RZ, R103 ;  /* 0x00000067ff0a723e */ /* 0x000fe200000000ff */
[-C--:B------:R-:W-:Y:S01]  /*13420*/  FMUL R176, R176, R2.reuse ;  /* 0x00000002b0b07220 */ /* 0x080fe20000400000 */
[----:B------:R-:W-:Y:S01]  /*13430*/  ISETP.GT.AND P3, PT, R0, 0x81, P1 ;  /* 0x000000810000780c */ /* 0x000fe20000f64270 */
[----:B------:R1:W-:Y:S01]  /*13440*/  @P4 STG.E.U16 desc[UR36][R6.64+0xf0], R12 ;  /* 0x0000f00c06004986 */ /* 0x0003e2000c101524 */
[-C--:B------:R-:W-:Y:S01]  /*13450*/  FMUL R178, R178, R2.reuse ;  /* 0x00000002b2b27220 */ /* 0x080fe20000400000 */
[-C--:B------:R-:W-:Y:S01]  /*13460*/  FMUL R179, R179, R2.reuse ;  /* 0x00000002b3b37220 */ /* 0x080fe20000400000 */
[-C--:B------:R-:W-:Y:S01]  /*13470*/  FMUL R181, R181, R2.reuse ;  /* 0x00000002b5b57220 */ /* 0x080fe20000400000 */
[-C--:B------:R-:W-:Y:S01]  /*13480*/  FMUL R180, R180, R2.reuse ;  /* 0x00000002b4b47220 */ /* 0x080fe20000400000 */
[-C--:B------:R-:W-:Y:S01]  /*13490*/  FMUL R182, R182, R2.reuse ;  /* 0x00000002b6b67220 */ /* 0x080fe20000400000 */
[----:B0-----:R-:W-:Y:S01]  /*134a0*/  PRMT R11, R8, 0x7610, R11 ;  /* 0x00007610080b7816 */ /* 0x001fe2000000000b */
[-C--:B------:R-:W-:Y:S01]  /*134b0*/  FMUL R183, R183, R2.reuse ;  /* 0x00000002b7b77220 */ /* 0x080fe20000400000 */
[----:B------:R-:W-:Y:S01]  /*134c0*/  PRMT R8, R10, 0x7610, R8 ;  /* 0x000076100a087816 */ /* 0x000fe20000000008 */
[----:B------:R-:W-:Y:S01]  /*134d0*/  FMUL R185, R185, R2 ;  /* 0x00000002b9b97220 */ /* 0x000fe20000400000 */
[----:B------:R-:W-:Y:S01]  /*134e0*/  F2FP.F16.F32.PACK_AB R10, RZ, R104 ;  /* 0x00000068ff0a723e */ /* 0x000fe200000000ff */
[----:B------:R0:W-:Y:S01]  /*134f0*/  @P5 STG.E.U16 desc[UR36][R6.64+0xf2], R11 ;  /* 0x0000f20b06005986 */ /* 0x0001e2000c101524 */
[----:B------:R-:W-:-:S02]  /*13500*/  ISETP.GT.AND P4, PT, R0, 0x80, P0 ;  /* 0x000000800000780c */ /* 0x000fc40000784270 */
[----:B-1----:R-:W-:Y:S01]  /*13510*/  PRMT R12, R10, 0x7610, R12 ;  /* 0x000076100a0c7816 */ /* 0x002fe2000000000c */
[----:B------:R1:W-:Y:S01]  /*13520*/  @P2 STG.E.U16 desc[UR36][R4.64+0x100], R8 ;  /* 0x0001000804002986 */ /* 0x0003e2000c101524 */
[----:B------:R-:W-:Y:S02]  /*13530*/  F2FP.F16.F32.PACK_AB R14, RZ, R105 ;  /* 0x00000069ff0e723e */ /* 0x000fe400000000ff */
[----:B------:R-:W-:Y:S01]  /*13540*/  ISETP.GT.AND P5, PT, R0, 0x81, P0 ;  /* 0x000000810000780c */ /* 0x000fe200007a4270 */
[----:B------:R-:W-:Y:S01]  /*13550*/  FMUL R184, R184, R2 ;  /* 0x00000002b8b87220 */ /* 0x000fe20000400000 */
[----:B------:R-:W-:Y:S01]  /*13560*/  ISETP.GT.AND P2, PT, R0, 0x88, P1 ;  /* 0x000000880000780c */ /* 0x000fe20000f44270 */
[----:B------:R-:W-:Y:S01]  /*13570*/  @P3 STG.E.U16 desc[UR36][R4.64+0x102], R12 ;  /* 0x0001020c04003986 */ /* 0x000fe2000c101524 */
[----:B------:R-:W-:Y:S02]  /*13580*/  F2FP.F16.F32.PACK_AB R13, RZ, R106 ;  /* 0x0000006aff0d723e */ /* 0x000fe400000000ff */
[----:B------:R-:W-:Y:S01]  /*13590*/  PRMT R10, R14, 0x7610, R10 ;  /* 0x000076100e0a7816 */ /* 0x000fe2000000000a */
[-C--:B------:R-:W-:Y:S01]  /*135a0*/  FMUL R186, R186, R2.reuse ;  /* 0x00000002baba7220 */ /* 0x080fe20000400000 */
[----:B------:R-:W-:Y:S01]  /*135b0*/  ISETP.GT.AND P3, PT, R0, 0x89, P1 ;  /* 0x000000890000780c */ /* 0x000fe20000f64270 */
[-C--:B------:R-:W-:Y:S01]  /*135c0*/  FMUL R187, R187, R2.reuse ;  /* 0x00000002bbbb7220 */ /* 0x080fe20000400000 */
[----:B------:R-:W-:Y:S01]  /*135d0*/  F2FP.F16.F32.PACK_AB R14, RZ, R107 ;  /* 0x0000006bff0e723e */ /* 0x000fe200000000ff */
[-C--:B------:R-:W-:Y:S01]  /*135e0*/  FMUL R189, R189, R2.reuse ;  /* 0x00000002bdbd7220 */ /* 0x080fe20000400000 */
[----:B0-----:R-:W-:Y:S01]  /*135f0*/  PRMT R11, R13, 0x7610, R11 ;  /* 0x000076100d0b7816 */ /* 0x001fe2000000000b */
[----:B------:R-:W-:Y:S01]  /*13600*/  FMUL R188, R188, R2 ;  /* 0x00000002bcbc7220 */ /* 0x000fe20000400000 */
[----:B-1----:R-:W-:Y:S01]  /*13610*/  PRMT R8, R14, 0x7610, R8 ;  /* 0x000076100e087816 */ /* 0x002fe20000000008 */
[----:B------:R0:W-:Y:S01]  /*13620*/  @P4 STG.E.U16 desc[UR36][R6.64+0x100], R10 ;  /* 0x0001000a06004986 */ /* 0x0001e2000c101524 */
[----:B------:R-:W-:-:S02]  /*13630*/  F2FP.F16.F32.PACK_AB R13, RZ, R108 ;  /* 0x0000006cff0d723e */ /* 0x000fc400000000ff */
[C---:B------:R-:W-:Y:S01]  /*13640*/  ISETP.GT.AND P4, PT, R0.reuse, 0x88, P0 ;  /* 0x000000880000780c */ /* 0x040fe20000784270 */
[----:B------:R-:W-:Y:S01]  /*13650*/  @P5 STG.E.U16 desc[UR36][R6.64+0x102], R11 ;  /* 0x0001020b06005986 */ /* 0x000fe2000c101524 */
[----:B------:R-:W-:-:S03]  /*13660*/  ISETP.GT.AND P5, PT, R0, 0x89, P0 ;  /* 0x000000890000780c */ /* 0x000fc600007a4270 */
[----:B------:R1:W-:Y:S01]  /*13670*/  @P2 STG.E.U16 desc[UR36][R4.64+0x110], R8 ;  /* 0x0001100804002986 */ /* 0x0003e2000c101524 */
[----:B------:R-:W-:-:S03]  /*13680*/  ISETP.GT.AND P2, PT, R0, 0x90, P1 ;  /* 0x000000900000780c */ /* 0x000fc60000f44270 */
[----:B------:R-:W-:Y:S01]  /*13690*/  @P3 STG.E.U16 desc[UR36][R4.64+0x112], R13 ;  /* 0x0001120d04003986 */ /* 0x000fe2000c101524 */
[----:B0-----:R-:W-:Y:S02]  /*136a0*/  F2FP.F16.F32.PACK_AB R10, RZ, R110 ;  /* 0x0000006eff0a723e */ /* 0x001fe400000000ff */
[----:B------:R-:W-:Y:S01]  /*136b0*/  ISETP.GT.AND P3, PT, R0, 0x91, P1 ;  /* 0x000000910000780c */ /* 0x000fe20000f64270 */
[-C--:B------:R-:W-:Y:S01]  /*136c0*/  FMUL R190, R190, R2.reuse ;  /* 0x00000002bebe7220 */ /* 0x080fe20000400000 */
[----:B------:R-:W-:Y:S01]  /*136d0*/  F2FP.F16.F32.PACK_AB R12, RZ, R109 ;  /* 0x0000006dff0c723e */ /* 0x000fe200000000ff */
[-C--:B------:R-:W-:Y:S01]  /*136e0*/  FMUL R191, R191, R2.reuse ;  /* 0x00000002bfbf7220 */ /* 0x080fe20000400000 */
[----:B------:R-:W-:Y:S01]  /*136f0*/  PRMT R14, R10, 0x7610, R14 ;  /* 0x000076100a0e7816 */ /* 0x000fe2000000000e */
[----:B------:R-:W-:Y:S01]  /*13700*/  FMUL R193, R193, R2 ;  /* 0x00000002c1c17220 */ /* 0x000fe20000400000 */
[----:B-1----:R-:W-:Y:S01]  /*13710*/  F2FP.F16.F32.PACK_AB R8, RZ, R112 ;  /* 0x00000070ff08723e */ /* 0x002fe200000000ff */
[----:B------:R-:W-:Y:S01]  /*13720*/  FMUL R192, R192, R2 ;  /* 0x00000002c0c07220 */ /* 0x000fe20000400000 */
[----:B------:R-:W-:Y:S01]  /*13730*/  F2FP.F16.F32.PACK_AB R11, RZ, R111 ;  /* 0x0000006fff0b723e */ /* 0x000fe200000000ff */
[----:B------:R0:W-:Y:S01]  /*13740*/  @P4 STG.E.U16 desc[UR36][R6.64+0x110], R12 ;  /* 0x0001100c06004986 */ /* 0x0001e2000c101524 */
[----:B------:R-:W-:-:S02]  /*13750*/  ISETP.GT.AND P4, PT, R0, 0x90, P0 ;  /* 0x000000900000780c */ /* 0x000fc40000784270 */
[----:B------:R-:W-:Y:S01]  /*13760*/  F2FP.F16.F32.PACK_AB R10, RZ, R113 ;  /* 0x00000071ff0a723e */ /* 0x000fe200000000ff */
[----:B------:R1:W-:Y:S01]  /*13770*/  @P5 STG.E.U16 desc[UR36][R6.64+0x112], R14 ;  /* 0x0001120e06005986 */ /* 0x0003e2000c101524 */
[----:B------:R-:W-:-:S03]  /*13780*/  ISETP.GT.AND P5, PT, R0, 0x91, P0 ;  /* 0x000000910000780c */ /* 0x000fc600007a4270 */
[----:B------:R2:W-:Y:S01]  /*13790*/  @P2 STG.E.U16 desc[UR36][R4.64+0x120], R11 ;  /* 0x0001200b04002986 */ /* 0x0005e2000c101524 */
[----:B------:R-:W-:Y:S02]  /*137a0*/  ISETP.GT.AND P2, PT, R0, 0x98, P1 ;  /* 0x000000980000780c */ /* 0x000fe40000f44270 */
[----:B0-----:R-:W-:Y:S01]  /*137b0*/  PRMT R12, R8, 0x7610, R12 ;  /* 0x00007610080c7816 */ /* 0x001fe2000000000c */
[----:B------:R-:W-:Y:S01]  /*137c0*/  FMUL R194, R194, R2 ;  /* 0x00000002c2c27220 */ /* 0x000fe20000400000 */
[----:B------:R-:W-:Y:S01]  /*137d0*/  F2FP.F16.F32.PACK_AB R8, RZ, R114 ;  /* 0x00000072ff08723e */ /* 0x000fe200000000ff */
[-C--:B------:R-:W-:Y:S01]  /*137e0*/  FMUL R195, R195, R2.reuse ;  /* 0x00000002c3c37220 */ /* 0x080fe20000400000 */
[----:B------:R-:W-:Y:S01]  /*137f0*/  PRMT R13, R10, 0x7610, R13 ;  /* 0x000076100a0d7816 */ /* 0x000fe2000000000d */
[----:B------:R0:W-:Y:S01]  /*13800*/  @P3 STG.E.U16 desc[UR36][R4.64+0x122], R12 ;  /* 0x0001220c04003986 */ /* 0x0001e2000c101524 */
[----:B------:R-:W-:Y:S02]  /*13810*/  ISETP.GT.AND P3, PT, R0, 0x99, P1 ;  /* 0x000000990000780c */ /* 0x000fe40000f64270 */
[----:B------:R-:W-:Y:S01]  /*13820*/  F2FP.F16.F32.PACK_AB R10, RZ, R115 ;  /* 0x00000073ff0a723e */ /* 0x000fe200000000ff */
[-C--:B------:R-:W-:Y:S01]  /*13830*/  FMUL R197, R197, R2.reuse ;  /* 0x00000002c5c57220 */ /* 0x080fe20000400000 */
[----:B-1----:R-:W-:Y:S01]  /*13840*/  PRMT R14, R8, 0x7610, R14 ;  /* 0x00007610080e7816 */ /* 0x002fe2000000000e */
[----:B------:R-:W-:Y:S01]  /*13850*/  FMUL R196, R196, R2 ;  /* 0x00000002c4c47220 */ /* 0x000fe20000400000 */
[----:B------:R-:W-:Y:S01]  /*13860*/  F2FP.F16.F32.PACK_AB R8, RZ, R116 ;  /* 0x00000074ff08723e */ /* 0x000fe200000000ff */
[----:B------:R-:W3:Y:S01]  /*13870*/  LDL.LU R85, [R1+0x214] ;  /* 0x0002140001557983 */ /* 0x000ee20000300800 */
[----:B--2---:R-:W-:-:S03]  /*13880*/  PRMT R11, R10, 0x7610, R11 ;  /* 0x000076100a0b7816 */ /* 0x004fc6000000000b */
[----:B------:R1:W-:Y:S01]  /*13890*/  @P4 STG.E.U16 desc[UR36][R6.64+0x120], R13 ;  /* 0x0001200d06004986 */ /* 0x0003e2000c101524 */
[----:B0-----:R-:W-:Y:S02]  /*138a0*/  PRMT R12, R8, 0x7610, R12 ;  /* 0x00007610080c7816 */ /* 0x001fe4000000000c */
[C---:B------:R-:W-:Y:S01]  /*138b0*/  ISETP.GT.AND P4, PT, R0.reuse, 0x98, P0 ;  /* 0x000000980000780c */ /* 0x040fe20000784270 */
[----:B------:R0:W-:Y:S01]  /*138c0*/  @P5 STG.E.U16 desc[UR36][R6.64+0x122], R14 ;  /* 0x0001220e06005986 */ /* 0x0001e2000c101524 */
[----:B------:R-:W-:-:S03]  /*138d0*/  ISETP.GT.AND P5, PT, R0, 0x99, P0 ;  /* 0x000000990000780c */ /* 0x000fc600007a4270 */
[----:B------:R-:W-:Y:S01]  /*138e0*/  @P2 STG.E.U16 desc[UR36][R4.64+0x130], R11 ;  /* 0x0001300b04002986 */ /* 0x000fe2000c101524 */
[C---:B------:R-:W-:Y:S02]  /*138f0*/  ISETP.GT.AND P2, PT, R0.reuse, 0xa0, P1 ;  /* 0x000000a00000780c */ /* 0x040fe40000f44270 */
[----:B------:R-:W-:Y:S01]  /*13900*/  F2FP.F16.F32.PACK_AB R10, RZ, R117 ;  /* 0x00000075ff0a723e */ /* 0x000fe200000000ff */
[----:B------:R-:W-:Y:S01]  /*13910*/  @P3 STG.E.U16 desc[UR36][R4.64+0x132], R12 ;  /* 0x0001320c04003986 */ /* 0x000fe2000c101524 */
[----:B------:R-:W-:Y:S02]  /*13920*/  F2FP.F16.F32.PACK_AB R8, RZ, R118 ;  /* 0x00000076ff08723e */ /* 0x000fe400000000ff */
[----:B------:R-:W-:Y:S01]  /*13930*/  ISETP.GT.AND P3, PT, R0, 0xa1, P1 ;  /* 0x000000a10000780c */ /* 0x000fe20000f64270 */
[----:B------:R-:W2:Y:S01]  /*13940*/  LDL.LU R86, [R1+0x210] ;  /* 0x0002100001567983 */ /* 0x000ea20000300800 */
[----:B-1----:R-:W-:Y:S02]  /*13950*/  PRMT R13, R10, 0x7610, R13 ;  /* 0x000076100a0d7816 */ /* 0x002fe4000000000d */
[----:B0-----:R-:W-:Y:S01]  /*13960*/  PRMT R14, R8, 0x7610, R14 ;  /* 0x00007610080e7816 */ /* 0x001fe2000000000e */
[----:B------:R-:W2:Y:S01]  /*13970*/  LDL.LU R87, [R1+0x20c] ;  /* 0x00020c0001577983 */ /* 0x000ea20000300800 */
[----:B------:R-:W-:-:S02]  /*13980*/  F2FP.F16.F32.PACK_AB R10, RZ, R119 ;  /* 0x00000077ff0a723e */ /* 0x000fc400000000ff */
[----:B------:R-:W-:Y:S01]  /*13990*/  F2FP.F16.F32.PACK_AB R8, RZ, R16 ;  /* 0x00000010ff08723e */ /* 0x000fe200000000ff */
[----:B------:R-:W-:Y:S01]  /*139a0*/  @P4 STG.E.U16 desc[UR36][R6.64+0x130], R13 ;  /* 0x0001300d06004986 */ /* 0x000fe2000c101524 */
[----:B------:R-:W-:-:S03]  /*139b0*/  ISETP.GT.AND P4, PT, R0, 0xa0, P0 ;  /* 0x000000a00000780c */ /* 0x000fc60000784270 */
[----:B------:R-:W-:Y:S01]  /*139c0*/  @P5 STG.E.U16 desc[UR36][R6.64+0x132], R14 ;  /* 0x0001320e06005986 */ /* 0x000fe2000c101524 */
[----:B------:R-:W-:-:S03]  /*139d0*/  ISETP.GT.AND P5, PT, R0, 0xa1, P0 ;  /* 0x000000a10000780c */ /* 0x000fc600007a4270 */
[----:B------:R0:W-:Y:S01]  /*139e0*/  @P2 STG.E.U16 desc[UR36][R4.64+0x140], R10 ;  /* 0x0001400a04002986 */ /* 0x0001e2000c101524 */
[----:B------:R-:W-:-:S03]  /*139f0*/  ISETP.GT.AND P2, PT, R0, 0xa8, P1 ;  /* 0x000000a80000780c */ /* 0x000fc60000f44270 */
[----:B------:R1:W-:Y:S01]  /*13a00*/  @P3 STG.E.U16 desc[UR36][R4.64+0x142], R8 ;  /* 0x0001420804003986 */ /* 0x0003e2000c101524 */
[C---:B------:R-:W-:Y:S02]  /*13a10*/  ISETP.GT.AND P3, PT, R0.reuse, 0xa9, P1 ;  /* 0x000000a90000780c */ /* 0x040fe40000f64270 */
[----:B------:R-:W-:Y:S01]  /*13a20*/  F2FP.F16.F32.PACK_AB R17, RZ, R17 ;  /* 0x00000011ff11723e */ /* 0x000fe200000000ff */
[----:B------:R-:W2:Y:S01]  /*13a30*/  LDL.LU R88, [R1+0x208] ;  /* 0x0002080001587983 */ /* 0x000ea20000300800 */
[----:B------:R-:W-:Y:S02]  /*13a40*/  F2FP.F16.F32.PACK_AB R18, RZ, R18 ;  /* 0x00000012ff12723e */ /* 0x000fe400000000ff */
[----:B------:R-:W-:Y:S01]  /*13a50*/  F2FP.F16.F32.PACK_AB R19, RZ, R19 ;  /* 0x00000013ff13723e */ /* 0x000fe200000000ff */
[----:B------:R-:W-:Y:S01]  /*13a60*/  @P4 STG.E.U16 desc[UR36][R6.64+0x140], R17 ;  /* 0x0001401106004986 */ /* 0x000fe2000c101524 */
[----:B------:R-:W-:Y:S02]  /*13a70*/  F2FP.F16.F32.PACK_AB R20, RZ, R20 ;  /* 0x00000014ff14723e */ /* 0x000fe400000000ff */
[C---:B------:R-:W-:Y:S01]  /*13a80*/  ISETP.GT.AND P4, PT, R0.reuse, 0xa8, P0 ;  /* 0x000000a80000780c */ /* 0x040fe20000784270 */
[----:B------:R-:W-:Y:S01]  /*13a90*/  @P5 STG.E.U16 desc[UR36][R6.64+0x142], R18 ;  /* 0x0001421206005986 */ /* 0x000fe2000c101524 */
[----:B------:R-:W-:-:S03]  /*13aa0*/  ISETP.GT.AND P5, PT, R0, 0xa9, P0 ;  /* 0x000000a90000780c */ /* 0x000fc600007a4270 */
[----:B------:R-:W-:Y:S01]  /*13ab0*/  @P2 STG.E.U16 desc[UR36][R4.64+0x150], R19 ;  /* 0x0001501304002986 */ /* 0x000fe2000c101524 */
[----:B------:R-:W-:-:S03]  /*13ac0*/  ISETP.GT.AND P2, PT, R0, 0xb0, P1 ;  /* 0x000000b00000780c */ /* 0x000fc60000f44270 */
[----:B------:R-:W-:Y:S01]  /*13ad0*/  @P3 STG.E.U16 desc[UR36][R4.64+0x152], R20 ;  /* 0x0001521404003986 */ /* 0x000fe2000c101524 */
[----:B------:R-:W-:Y:S02]  /*13ae0*/  ISETP.GT.AND P3, PT, R0, 0xb1, P1 ;  /* 0x000000b10000780c */ /* 0x000fe40000f64270 */
[----:B------:R-:W-:Y:S01]  /*13af0*/  F2FP.F16.F32.PACK_AB R21, RZ, R21 ;  /* 0x00000015ff15723e */ /* 0x000fe200000000ff */
[----:B------:R-:W-:Y:S01]  /*13b00*/  FMUL R198, R198, R2 ;  /* 0x00000002c6c67220 */ /* 0x000fe20000400000 */
[----:B------:R-:W-:Y:S01]  /*13b10*/  F2FP.F16.F32.PACK_AB R22, RZ, R22 ;  /* 0x00000016ff16723e */ /* 0x000fe200000000ff */
[----:B------:R-:W-:Y:S01]  /*13b20*/  FMUL R199, R199, R2 ;  /* 0x00000002c7c77220 */ /* 0x000fe20000400000 */
[----:B------:R-:W-:Y:S01]  /*13b30*/  F2FP.F16.F32.PACK_AB R23, RZ, R23 ;  /* 0x00000017ff17723e */ /* 0x000fe200000000ff */
[----:B------:R-:W-:Y:S01]  /*13b40*/  @P4 STG.E.U16 desc[UR36][R6.64+0x150], R21 ;  /* 0x0001501506004986 */ /* 0x000fe2000c101524 */
[----:B------:R-:W-:Y:S02]  /*13b50*/  F2FP.F16.F32.PACK_AB R216, RZ, R216 ;  /* 0x000000d8ffd8723e */ /* 0x000fe400000000ff */
[C---:B------:R-:W-:Y:S01]  /*13b60*/  ISETP.GT.AND P4, PT, R0.reuse, 0xb0, P0 ;  /* 0x000000b00000780c */ /* 0x040fe20000784270 */
[----:B------:R-:W-:Y:S01]  /*13b70*/  @P5 STG.E.U16 desc[UR36][R6.64+0x152], R22 ;  /* 0x0001521606005986 */ /* 0x000fe2000c101524 */
[----:B------:R-:W-:-:S03]  /*13b80*/  ISETP.GT.AND P5, PT, R0, 0xb1, P0 ;  /* 0x000000b10000780c */ /* 0x000fc600007a4270 */
[----:B------:R-:W-:Y:S01]  /*13b90*/  @P2 STG.E.U16 desc[UR36][R4.64+0x160], R23 ;  /* 0x0001601704002986 */ /* 0x000fe2000c101524 */
[C---:B------:R-:W-:Y:S02]  /*13ba0*/  ISETP.GT.AND P2, PT, R0.reuse, 0xb8, P1 ;  /* 0x000000b80000780c */ /* 0x040fe40000f44270 */
[C---:B------:R-:W-:Y:S01]  /*13bb0*/  ISETP.GT.AND P1, PT, R0.reuse, 0xb9, P1 ;  /* 0x000000b90000780c */ /* 0x040fe20000f24270 */
[----:B------:R-:W-:Y:S01]  /*13bc0*/  @P3 STG.E.U16 desc[UR36][R4.64+0x162], R216 ;  /* 0x000162d804003986 */ /* 0x000fe2000c101524 */
[C---:B------:R-:W-:Y:S02]  /*13bd0*/  ISETP.GT.AND P3, PT, R0.reuse, 0xb8, P0 ;  /* 0x000000b80000780c */ /* 0x040fe40000764270 */
[----:B------:R-:W-:Y:S01]  /*13be0*/  ISETP.GT.AND P0, PT, R0, 0xb9, P0 ;  /* 0x000000b90000780c */ /* 0x000fe20000704270 */
[-C--:B------:R-:W-:Y:S01]  /*13bf0*/  FMUL R200, R200, R2.reuse ;  /* 0x00000002c8c87220 */ /* 0x080fe20000400000 */
[----:B------:R-:W-:Y:S01]  /*13c00*/  F2FP.F16.F32.PACK_AB R217, RZ, R217 ;  /* 0x000000d9ffd9723e */ /* 0x000fe200000000ff */
[----:B------:R-:W-:Y:S01]  /*13c10*/  FMUL R201, R201, R2 ;  /* 0x00000002c9c97220 */ /* 0x000fe20000400000 */
[----:B------:R-:W-:Y:S01]  /*13c20*/  F2FP.F16.F32.PACK_AB R218, RZ, R218 ;  /* 0x000000daffda723e */ /* 0x000fe200000000ff */
[----:B------:R-:W-:Y:S01]  /*13c30*/  FMUL R202, R202, R2 ;  /* 0x00000002caca7220 */ /* 0x000fe20000400000 */
[----:B------:R-:W-:-:S02]  /*13c40*/  F2FP.F16.F32.PACK_AB R219, RZ, R219 ;  /* 0x000000dbffdb723e */ /* 0x000fc400000000ff */
[----:B------:R-:W-:Y:S01]  /*13c50*/  F2FP.F16.F32.PACK_AB R9, RZ, R9 ;  /* 0x00000009ff09723e */ /* 0x000fe200000000ff */
[----:B------:R-:W-:Y:S01]  /*13c60*/  @P4 STG.E.U16 desc[UR36][R6.64+0x160], R217 ;  /* 0x000160d906004986 */ /* 0x000fe2000c101524 */
[----:B------:R-:W-:Y:S02]  /*13c70*/  F2FP.F16.F32.PACK_AB R220, RZ, R220 ;  /* 0x000000dcffdc723e */ /* 0x000fe400000000ff */
[----:B------:R-:W-:Y:S01]  /*13c80*/  F2FP.F16.F32.PACK_AB R221, RZ, R221 ;  /* 0x000000ddffdd723e */ /* 0x000fe200000000ff */
[----:B------:R-:W-:Y:S01]  /*13c90*/  @P5 STG.E.U16 desc[UR36][R6.64+0x162], R218 ;  /* 0x000162da06005986 */ /* 0x000fe2000c101524 */
[----:B0-----:R-:W-:-:S03]  /*13ca0*/  PRMT R10, R9, 0x7610, R10 ;  /* 0x00007610090a7816 */ /* 0x001fc6000000000a */
[----:B------:R-:W-:Y:S01]  /*13cb0*/  @P2 STG.E.U16 desc[UR36][R4.64+0x170], R219 ;  /* 0x000170db04002986 */ /* 0x000fe2000c101524 */
[----:B------:R-:W-:Y:S01]  /*13cc0*/  ISETP.GT.AND P2, PT, R3, 0x80, PT ;  /* 0x000000800300780c */ /* 0x000fe20003f44270 */
[----:B------:R-:W-:Y:S02]  /*13cd0*/  IMAD.U32 R9, RZ, RZ, UR8 ;  /* 0x00000008ff097e24 */ /* 0x000fe4000f8e00ff */
[----:B------:R-:W-:Y:S01]  /*13ce0*/  @P1 STG.E.U16 desc[UR36][R4.64+0x172], R220 ;  /* 0x000172dc04001986 */ /* 0x000fe2000c101524 */
[----:B------:R-:W-:-:S03]  /*13cf0*/  ISETP.GT.AND P1, PT, R0, 0x1, P2 ;  /* 0x000000010000780c */ /* 0x000fc60001724270 */
[----:B------:R-:W-:Y:S01]  /*13d00*/  @P3 STG.E.U16 desc[UR36][R6.64+0x170], R221 ;  /* 0x000170dd06003986 */ /* 0x000fe2000c101524 */
[----:B------:R-:W-:-:S03]  /*13d10*/  ISETP.GT.AND P3, PT, R3, 0x88, PT ;  /* 0x000000880300780c */ /* 0x000fc60003f64270 */
[----:B------:R0:W-:Y:S01]  /*13d20*/  @P0 STG.E.U16 desc[UR36][R6.64+0x172], R10 ;  /* 0x0001720a06000986 */ /* 0x0001e2000c101524 */
[C---:B------:R-:W-:Y:S02]  /*13d30*/  ISETP.GT.AND P0, PT, R0.reuse, RZ, P2 ;  /* 0x000000ff0000720c */ /* 0x040fe40001704270 */
[----:B-1----:R-:W-:Y:S01]  /*13d40*/  LEA R8, P5, R9, R4, 0x8 ;  /* 0x0000000409087211 */ /* 0x002fe200078a40ff */
[----:B------:R-:W2:Y:S01]  /*13d50*/  LDL.LU R89, [R1+0x204] ;  /* 0x0002040001597983 */ /* 0x000ea20000300800 */
[----:B------:R-:W-:Y:S02]  /*13d60*/  ISETP.GT.AND P4, PT, R0, RZ, P3 ;  /* 0x000000ff0000720c */ /* 0x000fe40001f84270 */
[----:B------:R-:W-:Y:S01]  /*13d70*/  IADD3.X R9, R5, UR11, RZ, P5, !PT ;  /* 0x0000000b05097c10 */ /* 0x000fe2000affe4ff */
[----:B------:R-:W2:Y:S01]  /*13d80*/  LDL.LU R90, [R1+0x200] ;  /* 0x00020000015a7983 */ /* 0x000ea20000300800 */
[----:B------:R-:W-:Y:S02]  /*13d90*/  F2FP.F16.F32.PACK_AB R120, RZ, R120 ;  /* 0x00000078ff78723e */ /* 0x000fe400000000ff */
[----:B------:R-:W-:Y:S01]  /*13da0*/  F2FP.F16.F32.PACK_AB R121, RZ, R121 ;  /* 0x00000079ff79723e */ /* 0x000fe200000000ff */
[----:B------:R-:W2:Y:S01]  /*13db0*/  LDL.LU R91, [R1+0x1fc] ;  /* 0x0001fc00015b7983 */ /* 0x000ea20000300800 */
[----:B0-----:R-:W-:-:S02]  /*13dc0*/  IADD3 R6, P5, R8, UR5, RZ ;  /* 0x0000000508067c10 */ /* 0x001fc4000ffbe0ff */
[----:B------:R-:W-:Y:S01]  /*13dd0*/  F2FP.F16.F32.PACK_AB R122, RZ, R122 ;  /* 0x0000007aff7a723e */ /* 0x000fe200000000ff */
[----:B------:R-:W-:Y:S01]  /*13de0*/  @P0 STG.E.U16 desc[UR36][R8.64], R120 ;  /* 0x0000007808000986 */ /* 0x000fe2000c101524 */
[----:B------:R-:W-:Y:S02]  /*13df0*/  IADD3.X R7, R9, UR4, RZ, P5, !PT ;  /* 0x0000000409077c10 */ /* 0x000fe4000affe4ff */
[C---:B------:R-:W-:Y:S01]  /*13e00*/  ISETP.GT.AND P0, PT, R0.reuse, 0x1, P3 ;  /* 0x000000010000780c */ /* 0x040fe20001f04270 */
[----:B------:R-:W-:Y:S01]  /*13e10*/  @P1 STG.E.U16 desc[UR36][R8.64+0x2], R121 ;  /* 0x0000027908001986 */ /* 0x000fe2000c101524 */
[----:B------:R-:W-:Y:S02]  /*13e20*/  ISETP.GT.AND P1, PT, R0, 0x8, P2 ;  /* 0x000000080000780c */ /* 0x000fe40001724270 */
[----:B------:R-:W-:Y:S01]  /*13e30*/  IADD3 R10, P5, R8, UR5, RZ ;  /* 0x00000005080a7c10 */ /* 0x000fe2000ffbe0ff */
[----:B------:R-:W-:Y:S01]  /*13e40*/  @P4 STG.E.U16 desc[UR36][R6.64], R122 ;  /* 0x0000007a06004986 */ /* 0x000fe2000c101524 */
[----:B------:R-:W-:-:S02]  /*13e50*/  ISETP.GT.AND P4, PT, R0, 0x9, P2 ;  /* 0x000000090000780c */ /* 0x000fc40001784270 */
[----:B------:R-:W-:Y:S01]  /*13e60*/  F2FP.F16.F32.PACK_AB R123, RZ, R123 ;  /* 0x0000007bff7b723e */ /* 0x000fe200000000ff */
[----:B------:R-:W2:Y:S01]  /*13e70*/  LDL.LU R92, [R1+0x1f8] ;  /* 0x0001f800015c7983 */ /* 0x000ea20000300800 */
[----:B------:R-:W-:Y:S02]  /*13e80*/  IADD3.X R11, R9, UR4, RZ, P5, !PT ;  /* 0x00000004090b7c10 */ /* 0x000fe4000affe4ff */
[----:B------:R-:W-:Y:S01]  /*13e90*/  F2FP.F16.F32.PACK_AB R124, RZ, R124 ;  /* 0x0000007cff7c723e */ /* 0x000fe200000000ff */
[----:B------:R-:W-:Y:S01]  /*13ea0*/  FMUL R203, R203, R2 ;  /* 0x00000002cbcb7220 */ /* 0x000fe20000400000 */
[----:B------:R-:W-:Y:S01]  /*13eb0*/  F2FP.F16.F32.PACK_AB R125, RZ, R125 ;  /* 0x0000007dff7d723e */ /* 0x000fe200000000ff */
[----:B------:R-:W-:Y:S01]  /*13ec0*/  @P0 STG.E.U16 desc[UR36][R10.64+0x2], R123 ;  /* 0x0000027b0a000986 */ /* 0x000fe2000c101524 */
[----:B------:R-:W-:-:S03]  /*13ed0*/  ISETP.GT.AND P0, PT, R0, 0x8, P3 ;  /* 0x000000080000780c */ /* 0x000fc60001f04270 */
[----:B------:R-:W-:Y:S01]  /*13ee0*/  @P1 STG.E.U16 desc[UR36][R8.64+0x10], R124 ;  /* 0x0000107c08001986 */ /* 0x000fe2000c101524 */
[C---:B------:R-:W-:Y:S02]  /*13ef0*/  ISETP.GT.AND P1, PT, R0.reuse, 0x9, P3 ;  /* 0x000000090000780c */ /* 0x040fe40001f24270 */
[C---:B------:R-:W-:Y:S01]  /*13f00*/  ISETP.GT.AND P5, PT, R0.reuse, 0x11, P2 ;  /* 0x000000110000780c */ /* 0x040fe200017a4270 */
[----:B------:R-:W-:Y:S01]  /*13f10*/  @P4 STG.E.U16 desc[UR36][R8.64+0x12], R125 ;  /* 0x0000127d08004986 */ /* 0x000fe2000c101524 */
[----:B------:R-:W-:Y:S02]  /*13f20*/  ISETP.GT.AND P4, PT, R0, 0x10, P2 ;  /* 0x000000100000780c */ /* 0x000fe40001784270 */
[----:B------:R-:W-:Y:S01]  /*13f30*/  F2FP.F16.F32.PACK_AB R126, RZ, R126 ;  /* 0x0000007eff7e723e */ /* 0x000fe200000000ff */
[-C--:B------:R-:W-:Y:S01]  /*13f40*/  FMUL R204, R204, R2.reuse ;  /* 0x00000002cccc7220 */ /* 0x080fe20000400000 */
[----:B------:R-:W-:Y:S01]  /*13f50*/  F2FP.F16.F32.PACK_AB R127, RZ, R127 ;  /* 0x0000007fff7f723e */ /* 0x000fe200000000ff */
[----:B------:R-:W-:Y:S01]  /*13f60*/  FMUL R205, R205, R2 ;  /* 0x00000002cdcd7220 */ /* 0x000fe20000400000 */
[----:B------:R-:W-:Y:S01]  /*13f70*/  F2FP.F16.F32.PACK_AB R129, RZ, R129 ;  /* 0x00000081ff81723e */ /* 0x000fe200000000ff */
[----:B------:R-:W-:Y:S01]  /*13f80*/  @P0 STG.E.U16 desc[UR36][R6.64+0x10], R126 ;  /* 0x0000107e06000986 */ /* 0x000fe2000c101524 */
[----:B------:R-:W-:-:S02]  /*13f90*/  F2FP.F16.F32.PACK_AB R128, RZ, R128 ;  /* 0x00000080ff80723e */ /* 0x000fc400000000ff */
[C---:B------:R-:W-:Y:S01]  /*13fa0*/  ISETP.GT.AND P0, PT, R0.reuse, 0x10, P3 ;  /* 0x000000100000780c */ /* 0x040fe20001f04270 */
[----:B------:R-:W-:Y:S01]  /*13fb0*/  @P1 STG.E.U16 desc[UR36][R10.64+0x12], R127 ;  /* 0x0000127f0a001986 */ /* 0x000fe2000c101524 */
[----:B------:R-:W-:-:S03]  /*13fc0*/  ISETP.GT.AND P1, PT, R0, 0x11, P3 ;  /* 0x000000110000780c */ /* 0x000fc60001f24270 */
[----:B------:R-:W-:Y:S01]  /*13fd0*/  @P5 STG.E.U16 desc[UR36][R8.64+0x22], R129 ;  /* 0x0000228108005986 */ /* 0x000fe2000c101524 */
[----:B------:R-:W-:-:S03]  /*13fe0*/  ISETP.GT.AND P5, PT, R0, 0x19, P2 ;  /* 0x000000190000780c */ /* 0x000fc600017a4270 */
[----:B------:R-:W-:Y:S01]  /*13ff0*/  @P4 STG.E.U16 desc[UR36][R8.64+0x20], R128 ;  /* 0x0000208008004986 */ /* 0x000fe2000c101524 */
        /* <DEDUP_REMOVED lines=70> */
[----:B------:R-:W2:Y:S01]  /*14460*/  LDL.LU R97, [R1+0x1e4] ;  /* 0x0001e40001617983 */ /* 0x000ea20000300800 */
[----:B------:R-:W-:Y:S02]  /*14470*/  F2FP.F16.F32.PACK_AB R153, RZ, R153 ;  /* 0x00000099ff99723e */ /* 0x000fe400000000ff */
[----:B------:R-:W-:Y:S01]  /*14480*/  F2FP.F16.F32.PACK_AB R152, RZ, R152 ;  /* 0x00000098ff98723e */ /* 0x000fe200000000ff */
        /* <DEDUP_REMOVED lines=156> */
[----:B------:R-:W2:Y:S01]  /*14e50*/  LDL.LU R107, [R1+0x1bc] ;  /* 0x0001bc00016b7983 */ /* 0x000ea20000300800 */
[----:B------:R-:W-:Y:S02]  /*14e60*/  F2FP.F16.F32.PACK_AB R199, RZ, R199 ;  /* 0x000000c7ffc7723e */ /* 0x000fe400000000ff */
[----:B------:R-:W-:-:S02]  /*14e70*/  F2FP.F16.F32.PACK_AB R200, RZ, R200 ;  /* 0x000000c8ffc8723e */ /* 0x000fc400000000ff */
[----:B------:R-:W-:Y:S02]  /*14e80*/  F2FP.F16.F32.PACK_AB R201, RZ, R201 ;  /* 0x000000c9ffc9723e */ /* 0x000fe400000000ff */
[----:B------:R-:W-:Y:S01]  /*14e90*/  F2FP.F16.F32.PACK_AB R202, RZ, R202 ;  /* 0x000000caffca723e */ /* 0x000fe200000000ff */
[----:B------:R-:W-:Y:S01]  /*14ea0*/  @P0 STG.E.U16 desc[UR36][R6.64+0x130], R198 ;  /* 0x000130c606000986 */ /* 0x000fe2000c101524 */
[----:B------:R-:W-:-:S03]  /*14eb0*/  ISETP.GT.AND P0, PT, R0, 0xa1, P3 ;  /* 0x000000a10000780c */ /* 0x000fc60001f04270 */
[----:B------:R-:W-:Y:S01]  /*14ec0*/  @P5 STG.E.U16 desc[UR36][R10.64+0x132], R199 ;  /* 0x000132c70a005986 */ /* 0x000fe2000c101524 */
[----:B------:R-:W-:-:S03]  /*14ed0*/  ISETP.GT.AND P5, PT, R0, 0xa9, P2 ;  /* 0x000000a90000780c */ /* 0x000fc600017a4270 */
[----:B------:R-:W-:Y:S04]  /*14ee0*/  @P6 STG.E.U16 desc[UR36][R8.64+0x140], R200 ;  /* 0x000140c808006986 */ /* 0x000fe8000c101524 */
[----:B------:R-:W-:Y:S04]  /*14ef0*/  @P1 STG.E.U16 desc[UR36][R8.64+0x142], R201 ;  /* 0x000142c908001986 */ /* 0x000fe8000c101524 */
[----:B------:R-:W-:Y:S01]  /*14f00*/  @P4 STG.E.U16 desc[UR36][R6.64+0x140], R202 ;  /* 0x000140ca06004986 */ /* 0x000fe2000c101524 */
[----:B------:R-:W-:Y:S02]  /*14f10*/  ISETP.GT.AND P4, PT, R0, 0xa8, P2 ;  /* 0x000000a80000780c */ /* 0x000fe40001784270 */
[----:B------:R-:W-:Y:S01]  /*14f20*/  F2FP.F16.F32.PACK_AB R203, RZ, R203 ;  /* 0x000000cbffcb723e */ /* 0x000fe200000000ff */
[----:B------:R-:W2:Y:S01]  /*14f30*/  LDL.LU R108, [R1+0x1b8] ;  /* 0x0001b800016c7983 */ /* 0x000ea20000300800 */
[----:B------:R-:W-:-:S02]  /*14f40*/  F2FP.F16.F32.PACK_AB R204, RZ, R204 ;  /* 0x000000ccffcc723e */ /* 0x000fc400000000ff */
[----:B------:R-:W-:Y:S01]  /*14f50*/  F2FP.F16.F32.PACK_AB R205, RZ, R205 ;  /* 0x000000cdffcd723e */ /* 0x000fe200000000ff */
        /* <DEDUP_REMOVED lines=12> */
[----:B------:R-:W-:Y:S02]  /*15020*/  ISETP.GT.AND P6, PT, R0, 0xb1, P2 ;  /* 0x000000b10000780c */ /* 0x000fe400017c4270 */
[----:B------:R-:W-:Y:S01]  /*15030*/  F2FP.F16.F32.PACK_AB R209, RZ, R209 ;  /* 0x000000d1ffd1723e */ /* 0x000fe200000000ff */
[----:B------:R-:W-:Y:S01]  /*15040*/  FMUL R24, R24, R2 ;  /* 0x0000000218187220 */ /* 0x000fe20000400000 */
[----:B------:R-:W-:Y:S01]  /*15050*/  F2FP.F16.F32.PACK_AB R210, RZ, R210 ;  /* 0x000000d2ffd2723e */ /* 0x000fe200000000ff */
[----:B------:R-:W-:Y:S01]  /*15060*/  @P4 STG.E.U16 desc[UR36][R10.64+0x152], R207 ;  /* 0x000152cf0a004986 */ /* 0x000fe2000c101524 */
[----:B------:R-:W-:-:S03]  /*15070*/  ISETP.GT.AND P4, PT, R0, 0xb0, P3 ;  /* 0x000000b00000780c */ /* 0x000fc60001f84270 */
[----:B------:R-:W-:Y:S01]  /*15080*/  @P5 STG.E.U16 desc[UR36][R8.64+0x160], R208 ;  /* 0x000160d008005986 */ /* 0x000fe2000c101524 */
[C---:B------:R-:W-:Y:S02]  /*15090*/  ISETP.GT.AND P5, PT, R0.reuse, 0xb1, P3 ;  /* 0x000000b10000780c */ /* 0x040fe40001fa4270 */
[----:B------:R-:W-:Y:S01]  /*150a0*/  F2FP.F16.F32.PACK_AB R211, RZ, R211 ;  /* 0x000000d3ffd3723e */ /* 0x000fe200000000ff */
[----:B------:R-:W-:Y:S01]  /*150b0*/  @P6 STG.E.U16 desc[UR36][R8.64+0x162], R209 ;  /* 0x000162d108006986 */ /* 0x000fe2000c101524 */
[C---:B------:R-:W-:Y:S02]  /*150c0*/  ISETP.GT.AND P6, PT, R0.reuse, 0xb8, P2 ;  /* 0x000000b80000780c */ /* 0x040fe400017c4270 */
[C---:B------:R-:W-:Y:S01]  /*150d0*/  ISETP.GT.AND P2, PT, R0.reuse, 0xb9, P2 ;  /* 0x000000b90000780c */ /* 0x040fe20001744270 */
[----:B------:R-:W-:Y:S01]  /*150e0*/  IMAD.U32 R12, RZ, RZ, UR9 ;  /* 0x00000009ff0c7e24 */ /* 0x000fe2000f8e00ff */
[----:B------:R-:W-:Y:S01]  /*150f0*/  F2FP.F16.F32.PACK_AB R212, RZ, R212 ;  /* 0x000000d4ffd4723e */ /* 0x000fe200000000ff */
[----:B------:R-:W-:Y:S04]  /*15100*/  @P4 STG.E.U16 desc[UR36][R6.64+0x160], R210 ;  /* 0x000160d206004986 */ /* 0x000fe8000c101524 */
[----:B------:R-:W-:Y:S01]  /*15110*/  @P5 STG.E.U16 desc[UR36][R10.64+0x162], R211 ;  /* 0x000162d30a005986 */ /* 0x000fe2000c101524 */
[----:B------:R-:W-:-:S02]  /*15120*/  ISETP.GT.AND P5, PT, R0, 0xb8, P3 ;  /* 0x000000b80000780c */ /* 0x000fc40001fa4270 */
[C---:B------:R-:W-:Y:S02]  /*15130*/  ISETP.GT.AND P3, PT, R0.reuse, 0xb9, P3 ;  /* 0x000000b90000780c */ /* 0x040fe40001f64270 */
[C---:B------:R-:W-:Y:S02]  /*15140*/  ISETP.GT.AND P1, PT, R3.reuse, 0x100, PT ;  /* 0x000001000300780c */ /* 0x040fe40003f24270 */
[----:B------:R-:W-:Y:S01]  /*15150*/  F2FP.F16.F32.PACK_AB R213, RZ, R213 ;  /* 0x000000d5ffd5723e */ /* 0x000fe200000000ff */
[----:B------:R-:W-:Y:S01]  /*15160*/  @P6 STG.E.U16 desc[UR36][R8.64+0x170], R212 ;  /* 0x000170d408006986 */ /* 0x000fe2000c101524 */
[----:B------:R-:W-:Y:S02]  /*15170*/  ISETP.GT.AND P0, PT, R3, 0x108, PT ;  /* 0x000001080300780c */ /* 0x000fe40003f04270 */
[----:B------:R-:W-:Y:S01]  /*15180*/  MOV R3, UR8 ;  /* 0x0000000800037c02 */ /* 0x000fe20008000f00 */
[----:B------:R0:W-:Y:S01]  /*15190*/  @P2 STG.E.U16 desc[UR36][R8.64+0x172], R213 ;  /* 0x000172d508002986 */ /* 0x0001e2000c101524 */
[----:B------:R-:W-:-:S02]  /*151a0*/  ISETP.GT.AND P6, PT, R0, RZ, P1 ;  /* 0x000000ff0000720c */ /* 0x000fc40000fc4270 */
[----:B------:R-:W-:Y:S01]  /*151b0*/  F2FP.F16.F32.PACK_AB R214, RZ, R214 ;  /* 0x000000d6ffd6723e */ /* 0x000fe200000000ff */
[----:B------:R-:W2:Y:S01]  /*151c0*/  LDL.LU R109, [R1+0x1b4] ;  /* 0x0001b400016d7983 */ /* 0x000ea20000300800 */
[----:B------:R-:W-:Y:S02]  /*151d0*/  F2FP.F16.F32.PACK_AB R215, RZ, R215 ;  /* 0x000000d7ffd7723e */ /* 0x000fe400000000ff */
[C---:B------:R-:W-:Y:S01]  /*151e0*/  LEA R4, P4, R3.reuse, R4, 0x9 ;  /* 0x0000000403047211 */ /* 0x040fe200078848ff */
[----:B------:R-:W2:Y:S01]  /*151f0*/  LDL.LU R110, [R1+0x1b0] ;  /* 0x0001b000016e7983 */ /* 0x000ea20000300800 */
[----:B0-----:R-:W-:Y:S02]  /*15200*/  @P5 IMAD.MOV.U32 R8, RZ, RZ, R6 ;  /* 0x000000ffff085224 */ /* 0x001fe400078e0006 */
[----:B------:R-:W-:Y:S01]  /*15210*/  @P5 IMAD.MOV.U32 R9, RZ, RZ, R7 ;  /* 0x000000ffff095224 */ /* 0x000fe200078e0007 */
[----:B------:R-:W-:Y:S01]  /*15220*/  LEA.HI.X R5, R3, R5, R12, 0x9, P4 ;  /* 0x0000000503057211 */ /* 0x000fe200020f4c0c */
[----:B------:R-:W2:Y:S01]  /*15230*/  LDL.LU R111, [R1+0x1ac] ;  /* 0x0001ac00016f7983 */ /* 0x000ea20000300800 */
[----:B------:R-:W-:-:S03]  /*15240*/  F2FP.F16.F32.PACK_AB R24, RZ, R24 ;  /* 0x00000018ff18723e */ /* 0x000fc600000000ff */
[----:B------:R-:W-:Y:S01]  /*15250*/  @P5 STG.E.U16 desc[UR36][R8.64+0x170], R214 ;  /* 0x000170d608005986 */ /* 0x000fe2000c101524 */
[----:B------:R-:W-:-:S03]  /*15260*/  ISETP.GT.AND P5, PT, R0, RZ, P0 ;  /* 0x000000ff0000720c */ /* 0x000fc600007a4270 */
[----:B------:R-:W-:Y:S01]  /*15270*/  @P3 STG.E.U16 desc[UR36][R10.64+0x172], R215 ;  /* 0x000172d70a003986 */ /* 0x000fe2000c101524 */
[C---:B------:R-:W-:Y:S01]  /*15280*/  ISETP.GT.AND P3, PT, R0.reuse, 0x1, P1 ;  /* 0x000000010000780c */ /* 0x040fe20000f64270 */
[-C--:B------:R-:W-:Y:S01]  /*15290*/  FMUL R25, R25, R2.reuse ;  /* 0x0000000219197220 */ /* 0x080fe20000400000 */
[----:B------:R-:W-:Y:S01]  /*152a0*/  ISETP.GT.AND P4, PT, R0, 0x1, P0 ;  /* 0x000000010000780c */ /* 0x000fe20000784270 */
[----:B------:R-:W2:Y:S01]  /*152b0*/  LDL.LU R112, [R1+0x1a8] ;  /* 0x0001a80001707983 */ /* 0x000ea20000300800 */
[-C--:B------:R-:W-:Y:S01]  /*152c0*/  FMUL R26, R26, R2.reuse ;  /* 0x000000021a1a7220 */ /* 0x080fe20000400000 */
[----:B------:R-:W-:Y:S01]  /*152d0*/  ISETP.GT.AND P2, PT, R0, 0x8, P1 ;  /* 0x000000080000780c */ /* 0x000fe20000f44270 */
[-C--:B------:R-:W-:Y:S01]  /*152e0*/  FMUL R27, R27, R2.reuse ;  /* 0x000000021b1b7220 */ /* 0x080fe20000400000 */
[----:B------:R-:W-:Y:S01]  /*152f0*/  @P6 STG.E.U16 desc[UR36][R4.64], R24 ;  /* 0x0000001804006986 */ /* 0x000fe2000c101524 */
[----:B------:R-:W-:Y:S01]  /*15300*/  IADD3 R6, P6, R4, UR5, RZ ;  /* 0x0000000504067c10 */ /* 0x000fe2000ffde0ff */
[----:B------:R-:W-:Y:S01]  /*15310*/  FMUL R28, R28, R2 ;  /* 0x000000021c1c7220 */ /* 0x000fe20000400000 */
[----:B------:R-:W-:Y:S01]  /*15320*/  F2FP.F16.F32.PACK_AB R25, RZ, R25 ;  /* 0x00000019ff19723e */ /* 0x000fe200000000ff */
[----:B------:R-:W2:Y:S01]  /*15330*/  LDL.LU R113, [R1+0x1a4] ;  /* 0x0001a40001717983 */ /* 0x000ea20000300800 */
[----:B------:R-:W-:-:S02]  /*15340*/  F2FP.F16.F32.PACK_AB R26, RZ, R26 ;  /* 0x0000001aff1a723e */ /* 0x000fc400000000ff */
[----:B------:R-:W-:Y:S02]  /*15350*/  IADD3.X R7, R5, UR4, RZ, P6, !PT ;  /* 0x0000000405077c10 */ /* 0x000fe4000b7fe4ff */
[----:B------:R-:W-:Y:S01]  /*15360*/  F2FP.F16.F32.PACK_AB R27, RZ, R27 ;  /* 0x0000001bff1b723e */ /* 0x000fe200000000ff */
[----:B------:R-:W-:Y:S01]  /*15370*/  @P3 STG.E.U16 desc[UR36][R4.64+0x2], R25 ;  /* 0x0000021904003986 */ /* 0x000fe2000c101524 */
[----:B------:R-:W-:Y:S02]  /*15380*/  F2FP.F16.F32.PACK_AB R28, RZ, R28 ;  /* 0x0000001cff1c723e */ /* 0x000fe400000000ff */
[C---:B------:R-:W-:Y:S01]  /*15390*/  ISETP.GT.AND P3, PT, R0.reuse, 0x9, P1 ;  /* 0x000000090000780c */ /* 0x040fe20000f64270 */
[----:B------:R-:W-:Y:S01]  /*153a0*/  @P5 STG.E.U16 desc[UR36][R6.64], R26 ;  /* 0x0000001a06005986 */ /* 0x000fe2000c101524 */
[----:B------:R-:W-:-:S03]  /*153b0*/  ISETP.GT.AND P5, PT, R0, 0x9, P0 ;  /* 0x000000090000780c */ /* 0x000fc600007a4270 */
[----:B------:R-:W-:Y:S01]  /*153c0*/  @P4 STG.E.U16 desc[UR36][R6.64+0x2], R27 ;  /* 0x0000021b06004986 */ /* 0x000fe2000c101524 */
[----:B------:R-:W-:Y:S01]  /*153d0*/  ISETP.GT.AND P4, PT, R0, 0x8, P0 ;  /* 0x000000080000780c */ /* 0x000fe20000784270 */
[-C--:B------:R-:W-:Y:S02]  /*153e0*/  FMUL R29, R29, R2.reuse ;  /* 0x000000021d1d7220 */ /* 0x080fe40000400000 */
[----:B------:R-:W2:Y:S01]  /*153f0*/  LDL.LU R114, [R1+0x1a0] ;  /* 0x0001a00001727983 */ /* 0x000ea20000300800 */
[----:B------:R-:W-:-:S03]  /*15400*/  FMUL R30, R30, R2 ;  /* 0x000000021e1e7220 */ /* 0x000fc60000400000 */
[----:B------:R-:W2:Y:S01]  /*15410*/  LDL.LU R115, [R1+0x19c] ;  /* 0x00019c0001737983 */ /* 0x000ea20000300800 */
[----:B------:R-:W-:-:S03]  /*15420*/  FMUL R31, R31, R2 ;  /* 0x000000021f1f7220 */ /* 0x000fc60000400000 */
[----:B------:R-:W-:Y:S01]  /*15430*/  @P2 STG.E.U16 desc[UR36][R4.64+0x10], R28 ;  /* 0x0000101c04002986 */ /* 0x000fe2000c101524 */
[----:B------:R-:W-:-:S03]  /*15440*/  ISETP.GT.AND P2, PT, R0, 0x10, P1 ;  /* 0x000000100000780c */ /* 0x000fc60000f44270 */
[----:B------:R-:W2:Y:S01]  /*15450*/  LDL.LU R116, [R1+0x198] ;  /* 0x0001980001747983 */ /* 0x000ea20000300800 */
[----:B------:R-:W-:-:S03]  /*15460*/  FMUL R32, R32, R2 ;  /* 0x0000000220207220 */ /* 0x000fc60000400000 */
[----:B------:R-:W2:Y:S01]  /*15470*/  LDL.LU R117, [R1+0x194] ;  /* 0x0001940001757983 */ /* 0x000ea20000300800 */
[----:B------:R-:W-:Y:S02]  /*15480*/  F2FP.F16.F32.PACK_AB R29, RZ, R29 ;  /* 0x0000001dff1d723e */ /* 0x000fe400000000ff */
[----:B------:R-:W-:Y:S01]  /*15490*/  F2FP.F16.F32.PACK_AB R30, RZ, R30 ;  /* 0x0000001eff1e723e */ /* 0x000fe200000000ff */
[----:B------:R-:W2:Y:S01]  /*154a0*/  LDL.LU R118, [R1+0x190] ;  /* 0x0001900001767983 */ /* 0x000ea20000300800 */
[----:B------:R-:W-:Y:S02]  /*154b0*/  F2FP.F16.F32.PACK_AB R31, RZ, R31 ;  /* 0x0000001fff1f723e */ /* 0x000fe400000000ff */
[----:B------:R-:W-:Y:S01]  /*154c0*/  F2FP.F16.F32.PACK_AB R32, RZ, R32 ;  /* 0x00000020ff20723e */ /* 0x000fe200000000ff */
[----:B------:R-:W2:Y:S04]  /*154d0*/  LDL.LU R119, [R1+0x18c] ;  /* 0x00018c0001777983 */ /* 0x000ea80000300800 */
[----:B------:R-:W-:Y:S01]  /*154e0*/  @P3 STG.E.U16 desc[UR36][R4.64+0x12], R29 ;  /* 0x0000121d04003986 */ /* 0x000fe2000c101524 */
[----:B------:R-:W-:-:S03]  /*154f0*/  ISETP.GT.AND P3, PT, R0, 0x11, P1 ;  /* 0x000000110000780c */ /* 0x000fc60000f64270 */
[----:B------:R-:W-:Y:S01]  /*15500*/  @P4 STG.E.U16 desc[UR36][R6.64+0x10], R30 ;  /* 0x0000101e06004986 */ /* 0x000fe2000c101524 */
[C---:B------:R-:W-:Y:S01]  /*15510*/  ISETP.GT.AND P4, PT, R0.reuse, 0x10, P0 ;  /* 0x000000100000780c */ /* 0x040fe20000784270 */
[-C--:B------:R-:W-:Y:S02]  /*15520*/  FMUL R33, R33, R2.reuse ;  /* 0x0000000221217220 */ /* 0x080fe40000400000 */
[----:B------:R-:W-:Y:S01]  /*15530*/  @P5 STG.E.U16 desc[UR36][R6.64+0x12], R31 ;  /* 0x0000121f06005986 */ /* 0x000fe2000c101524 */
[----:B------:R-:W-:Y:S01]  /*15540*/  ISETP.GT.AND P5, PT, R0, 0x11, P0 ;  /* 0x000000110000780c */ /* 0x000fe200007a4270 */
[-C--:B------:R-:W-:Y:S02]  /*15550*/  FMUL R34, R34, R2.reuse ;  /* 0x0000000222227220 */ /* 0x080fe40000400000 */
[----:B------:R-:W-:Y:S01]  /*15560*/  @P2 STG.E.U16 desc[UR36][R4.64+0x20], R32 ;  /* 0x0000202004002986 */ /* 0x000fe2000c101524 */
[----:B------:R-:W-:Y:S01]  /*15570*/  ISETP.GT.AND P2, PT, R0, 0x18, P1 ;  /* 0x000000180000780c */ /* 0x000fe20000f44270 */
[-C--:B------:R-:W-:Y:S01]  /*15580*/  FMUL R35, R35, R2.reuse ;  /* 0x0000000223237220 */ /* 0x080fe20000400000 */
[-C--:B------:R-:W-:Y:S01]  /*15590*/  FMUL R36, R36, R2.reuse ;  /* 0x0000000224247220 */ /* 0x080fe20000400000 */
[----:B------:R-:W-:Y:S01]  /*155a0*/  F2FP.F16.F32.PACK_AB R33, RZ, R33 ;  /* 0x00000021ff21723e */ /* 0x000fe200000000ff */
[----:B------:R-:W-:Y:S01]  /*155b0*/  FMUL R37, R37, R2 ;  /* 0x0000000225257220 */ /* 0x000fe20000400000 */
[----:B------:R-:W-:Y:S01]  /*155c0*/  F2FP.F16.F32.PACK_AB R34, RZ, R34 ;  /* 0x00000022ff22723e */ /* 0x000fe200000000ff */
[-C--:B------:R-:W-:Y:S01]  /*155d0*/  FMUL R38, R38, R2.reuse ;  /* 0x0000000226267220 */ /* 0x080fe20000400000 */
[----:B------:R-:W-:Y:S01]  /*155e0*/  F2FP.F16.F32.PACK_AB R35, RZ, R35 ;  /* 0x00000023ff23723e */ /* 0x000fe200000000ff */
[----:B------:R-:W-:Y:S01]  /*155f0*/  FMUL R39, R39, R2 ;  /* 0x0000000227277220 */ /* 0x000fe20000400000 */
        /* <DEDUP_REMOVED lines=8> */
[----:B------:R-:W-:Y:S01]  /*15680*/  ISETP.GT.AND P2, PT, R0, 0x20, P1 ;  /* 0x000000200000780c */ /* 0x000fe20000f44270 */
[----:B------:R-:W-:Y:S01]  /*15690*/  FMUL R40, R40, R2 ;  /* 0x0000000228287220 */ /* 0x000fe20000400000 */
[----:B------:R-:W-:Y:S01]  /*156a0*/  F2FP.F16.F32.PACK_AB R37, RZ, R37 ;  /* 0x00000025ff25723e */ /* 0x000fe200000000ff */
[----:B------:R0:W5:Y:S01]  /*156b0*/  LDL.LU R16, [R1+0x188] ;  /* 0x0001880001107983 */ /* 0x0001620000300800 */
[----:B------:R-:W-:Y:S02]  /*156c0*/  F2FP.F16.F32.PACK_AB R38, RZ, R38 ;  /* 0x00000026ff26723e */ /* 0x000fe400000000ff */
[----:B------:R-:W-:Y:S02]  /*156d0*/  F2FP.F16.F32.PACK_AB R39, RZ, R39 ;  /* 0x00000027ff27723e */ /* 0x000fe400000000ff */
[----:B------:R-:W-:Y:S01]  /*156e0*/  F2FP.F16.F32.PACK_AB R40, RZ, R40 ;  /* 0x00000028ff28723e */ /* 0x000fe200000000ff */
        /* <DEDUP_REMOVED lines=11> */
[----:B------:R-:W-:Y:S01]  /*157a0*/  FMUL R44, R44, R2 ;  /* 0x000000022c2c7220 */ /* 0x000fe20000400000 */
[----:B------:R-:W-:-:S02]  /*157b0*/  F2FP.F16.F32.PACK_AB R41, RZ, R41 ;  /* 0x00000029ff29723e */ /* 0x000fc400000000ff */
        /* <DEDUP_REMOVED lines=158> */
[----:B----4-:R-:W-:Y:S01]  /*161a0*/  FMUL R84, R84, R2 ;  /* 0x0000000254547220 */ /* 0x010fe20000400000 */
        /* <DEDUP_REMOVED lines=8> */
[-C--:B---3--:R-:W-:Y:S02]  /*16230*/  FMUL R85, R85, R2.reuse ;  /* 0x0000000255557220 */ /* 0x088fe40000400000 */
[----:B------:R-:W-:Y:S01]  /*16240*/  @P5 STG.E.U16 desc[UR36][R6.64+0xe2], R83 ;  /* 0x0000e25306005986 */ /* 0x000fe2000c101524 */
[----:B------:R-:W-:Y:S01]  /*16250*/  ISETP.GT.AND P5, PT, R0, 0x79, P0 ;  /* 0x000000790000780c */ /* 0x000fe200007a4270 */
[-C--:B--2---:R-:W-:Y:S02]  /*16260*/  FMUL R86, R86, R2.reuse ;  /* 0x0000000256567220 */ /* 0x084fe40000400000 */
        /* <DEDUP_REMOVED lines=91> */
[----:B------:R-:W-:-:S03]  /*16820*/  ISETP.GT.AND P4, PT, R0, 0xa8, P0 ;  /* 0x000000a80000780c */ /* 0x000fc60000784270 */
[----:B------:R-:W-:Y:S01]  /*16830*/  @P5 STG.E.U16 desc[UR36][R6.64+0x142], R107 ;  /* 0x0001426b06005986 */ /* 0x000fe2000c101524 */
[-C--:B------:R-:W-:Y:S01]  /*16840*/  FMUL R109, R109, R2.reuse ;  /* 0x000000026d6d7220 */ /* 0x080fe20000400000 */
[C---:B------:R-:W-:Y:S02]  /*16850*/  ISETP.GT.AND P5, PT, R0.reuse, 0xb0, P1 ;  /* 0x000000b00000780c */ /* 0x040fe40000fa4270 */
[----:B------:R-:W-:Y:S01]  /*16860*/  @P2 STG.E.U16 desc[UR36][R4.64+0x150], R108 ;  /* 0x0001506c04002986 */ /* 0x000fe2000c101524 */
[----:B------:R-:W-:Y:S01]  /*16870*/  ISETP.GT.AND P2, PT, R0, 0xa9, P0 ;  /* 0x000000a90000780c */ /* 0x000fe20000744270 */
[-C--:B------:R-:W-:Y:S01]  /*16880*/  FMUL R110, R110, R2.reuse ;  /* 0x000000026e6e7220 */ /* 0x080fe20000400000 */
[-C--:B------:R-:W-:Y:S01]  /*16890*/  FMUL R111, R111, R2.reuse ;  /* 0x000000026f6f7220 */ /* 0x080fe20000400000 */
[----:B------:R-:W-:Y:S01]  /*168a0*/  FMUL R112, R112, R2 ;  /* 0x0000000270707220 */ /* 0x000fe20000400000 */
[----:B------:R-:W-:Y:S02]  /*168b0*/  F2FP.F16.F32.PACK_AB R109, RZ, R109 ;  /* 0x0000006dff6d723e */ /* 0x000fe400000000ff */
[----:B------:R-:W-:-:S02]  /*168c0*/  F2FP.F16.F32.PACK_AB R110, RZ, R110 ;  /* 0x0000006eff6e723e */ /* 0x000fc400000000ff */
[----:B------:R-:W-:Y:S02]  /*168d0*/  F2FP.F16.F32.PACK_AB R111, RZ, R111 ;  /* 0x0000006fff6f723e */ /* 0x000fe400000000ff */
[----:B------:R-:W-:Y:S01]  /*168e0*/  F2FP.F16.F32.PACK_AB R112, RZ, R112 ;  /* 0x00000070ff70723e */ /* 0x000fe200000000ff */
[----:B------:R-:W-:Y:S04]  /*168f0*/  @P3 STG.E.U16 desc[UR36][R4.64+0x152], R109 ;  /* 0x0001526d04003986 */ /* 0x000fe8000c101524 */
[----:B------:R-:W-:Y:S01]  /*16900*/  @P4 STG.E.U16 desc[UR36][R6.64+0x150], R110 ;  /* 0x0001506e06004986 */ /* 0x000fe2000c101524 */
[----:B------:R-:W-:-:S03]  /*16910*/  ISETP.GT.AND P4, PT, R0, 0xb1, P0 ;  /* 0x000000b10000780c */ /* 0x000fc60000784270 */
[----:B------:R-:W-:Y:S01]  /*16920*/  @P2 STG.E.U16 desc[UR36][R6.64+0x152], R111 ;  /* 0x0001526f06002986 */ /* 0x000fe2000c101524 */
[----:B------:R-:W-:-:S03]  /*16930*/  ISETP.GT.AND P2, PT, R0, 0xb1, P1 ;  /* 0x000000b10000780c */ /* 0x000fc60000f44270 */
[----:B------:R-:W-:Y:S01]  /*16940*/  @P5 STG.E.U16 desc[UR36][R4.64+0x160], R112 ;  /* 0x0001607004005986 */ /* 0x000fe2000c101524 */
[C---:B------:R-:W-:Y:S01]  /*16950*/  ISETP.GT.AND P5, PT, R0.reuse, 0xb0, P0 ;  /* 0x000000b00000780c */ /* 0x040fe200007a4270 */
[-C--:B------:R-:W-:Y:S01]  /*16960*/  FMUL R113, R113, R2.reuse ;  /* 0x0000000271717220 */ /* 0x080fe20000400000 */
[----:B------:R-:W-:Y:S01]  /*16970*/  ISETP.GT.AND P3, PT, R0, 0xb8, P1 ;  /* 0x000000b80000780c */ /* 0x000fe20000f64270 */
[-C--:B------:R-:W-:Y:S01]  /*16980*/  FMUL R114, R114, R2.reuse ;  /* 0x0000000272727220 */ /* 0x080fe20000400000 */
[C---:B------:R-:W-:Y:S01]  /*16990*/  ISETP.GT.AND P1, PT, R0.reuse, 0xb9, P1 ;  /* 0x000000b90000780c */ /* 0x040fe20000f24270 */
[-C--:B------:R-:W-:Y:S01]  /*169a0*/  FMUL R115, R115, R2.reuse ;  /* 0x0000000273737220 */ /* 0x080fe20000400000 */
[----:B------:R-:W-:Y:S01]  /*169b0*/  ISETP.GT.AND P6, PT, R0, 0xb8, P0 ;  /* 0x000000b80000780c */ /* 0x000fe200007c4270 */
[-C--:B------:R-:W-:Y:S01]  /*169c0*/  FMUL R116, R116, R2.reuse ;  /* 0x0000000274747220 */ /* 0x080fe20000400000 */
[----:B------:R-:W-:Y:S01]  /*169d0*/  FMUL R117, R117, R2 ;  /* 0x0000000275757220 */ /* 0x000fe20000400000 */
[----:B------:R-:W-:-:S02]  /*169e0*/  F2FP.F16.F32.PACK_AB R113, RZ, R113 ;  /* 0x00000071ff71723e */ /* 0x000fc400000000ff */
[----:B------:R-:W-:Y:S02]  /*169f0*/  F2FP.F16.F32.PACK_AB R114, RZ, R114 ;  /* 0x00000072ff72723e */ /* 0x000fe400000000ff */
[----:B------:R-:W-:Y:S02]  /*16a00*/  F2FP.F16.F32.PACK_AB R115, RZ, R115 ;  /* 0x00000073ff73723e */ /* 0x000fe400000000ff */
[----:B------:R-:W-:Y:S02]  /*16a10*/  ISETP.GT.AND P0, PT, R0, 0xb9, P0 ;  /* 0x000000b90000780c */ /* 0x000fe40000704270 */
[----:B------:R-:W-:Y:S01]  /*16a20*/  F2FP.F16.F32.PACK_AB R116, RZ, R116 ;  /* 0x00000074ff74723e */ /* 0x000fe200000000ff */
[-C--:B------:R-:W-:Y:S01]  /*16a30*/  FMUL R118, R118, R2.reuse ;  /* 0x0000000276767220 */ /* 0x080fe20000400000 */
[----:B------:R-:W-:Y:S01]  /*16a40*/  F2FP.F16.F32.PACK_AB R117, RZ, R117 ;  /* 0x00000075ff75723e */ /* 0x000fe200000000ff */
[----:B------:R-:W-:Y:S01]  /*16a50*/  @P2 STG.E.U16 desc[UR36][R4.64+0x162], R113 ;  /* 0x0001627104002986 */ /* 0x000fe2000c101524 */
[----:B------:R-:W-:-:S03]  /*16a60*/  FMUL R119, R119, R2 ;  /* 0x0000000277777220 */ /* 0x000fc60000400000 */
[----:B------:R-:W-:Y:S01]  /*16a70*/  @P5 STG.E.U16 desc[UR36][R6.64+0x160], R114 ;  /* 0x0001607206005986 */ /* 0x000fe2000c101524 */
[----:B------:R-:W-:-:S03]  /*16a80*/  F2FP.F16.F32.PACK_AB R118, RZ, R118 ;  /* 0x00000076ff76723e */ /* 0x000fc600000000ff */
[----:B------:R-:W-:Y:S01]  /*16a90*/  @P4 STG.E.U16 desc[UR36][R6.64+0x162], R115 ;  /* 0x0001627306004986 */ /* 0x000fe2000c101524 */
[----:B------:R-:W-:-:S03]  /*16aa0*/  F2FP.F16.F32.PACK_AB R119, RZ, R119 ;  /* 0x00000077ff77723e */ /* 0x000fc600000000ff */
[----:B------:R-:W-:Y:S04]  /*16ab0*/  @P3 STG.E.U16 desc[UR36][R4.64+0x170], R116 ;  /* 0x0001707404003986 */ /* 0x000fe8000c101524 */
[----:B------:R1:W-:Y:S02]  /*16ac0*/  @P1 STG.E.U16 desc[UR36][R4.64+0x172], R117 ;  /* 0x0001727504001986 */ /* 0x0003e4000c101524 */
[----:B-1----:R-:W-:Y:S01]  /*16ad0*/  @P6 MOV R4, R6 ;  /* 0x0000000600046202 */ /* 0x002fe20000000f00 */
[----:B------:R-:W-:-:S05]  /*16ae0*/  @P6 IMAD.MOV.U32 R5, RZ, RZ, R7 ;  /* 0x000000ffff056224 */ /* 0x000fca00078e0007 */
[----:B------:R0:W-:Y:S04]  /*16af0*/  @P6 STG.E.U16 desc[UR36][R4.64+0x170], R118 ;  /* 0x0001707604006986 */ /* 0x0001e8000c101524 */
[----:B------:R0:W-:Y:S02]  /*16b00*/  @P0 STG.E.U16 desc[UR36][R6.64+0x172], R119 ;  /* 0x0001727706000986 */ /* 0x0001e4000c101524 */
.L_x_600:
[----:B------:R-:W-:Y:S05]  /*16b10*/  BSYNC B0 ;  /* 0x0000000000007941 */ /* 0x000fea0003800000 */
.L_x_28:
[----:B0-----:R-:W2:Y:S04]  /*16b20*/  LDL.LU R5, [R1+0x180] ;  /* 0x0001800001057983 */ /* 0x001ea80000300800 */
[----:B------:R-:W2:Y:S01]  /*16b30*/  LDL.LU R4, [R1+0x184] ;  /* 0x0001840001047983 */ /* 0x000ea20000300800 */
[----:B------:R-:W-:Y:S01]  /*16b40*/  ULDC UR4, c[0x0][0xc] ;  /* 0x0000030000047ab9 */ /* 0x000fe20000000800 */
[----:B------:R-:W-:Y:S01]  /*16b50*/  ULDC UR5, c[0x0][0x10] ;  /* 0x0000040000057ab9 */ /* 0x000fe20000000800 */
[----:B------:R-:W2:Y:S01]  /*16b60*/  LDC R3, c[0x0][0x14] ;  /* 0x00000500ff037b82 */ /* 0x000ea20000000800 */
[----:B------:R-:W-:Y:S01]  /*16b70*/  UIMAD.WIDE.U32 UR4, UR4, UR5, URZ ;  /* 0x00000005040472a5 */ /* 0x000fe2000f8e003f */
[----:B------:R-:W-:Y:S01]  /*16b80*/  PRMT R0, RZ, 0x7610, R0 ;  /* 0x00007610ff007816 */ /* 0x000fe20000000000 */
[----:B------:R-:W-:Y:S01]  /*16b90*/  UMOV UR42, 0xffffffff ;  /* 0xffffffff002a7882 */ /* 0x000fe20000000000 */
[----:B------:R-:W-:-:S03]  /*16ba0*/  UMOV UR43, 0xffffffff ;  /* 0xffffffff002b7882 */ /* 0x000fc60000000000 */
[----:B--2---:R-:W-:-:S04]  /*16bb0*/  IMAD.WIDE.U32 R4, R3, UR4, R4 ;  /* 0x0000000403047c25 */ /* 0x004fc8000f8e0004 */
[----:B------:R-:W-:Y:S01]  /*16bc0*/  IMAD R3, R3, UR5, RZ ;  /* 0x0000000503037c24 */ /* 0x000fe2000f8e02ff */
[----:B------:R-:W-:Y:S01]  /*16bd0*/  ULDC.64 UR4, c[0x0][0x650] ;  /* 0x0001940000047ab9 */ /* 0x000fe20000000a00 */
[----:B------:R-:W-:Y:S01]  /*16be0*/  IMAD.MOV.U32 R7, RZ, RZ, R4 ;  /* 0x000000ffff077224 */ /* 0x000fe200078e0004 */
[----:B------:R-:W-:Y:S01]  /*16bf0*/  ISETP.GE.U32.AND P0, PT, R4, UR4, PT ;  /* 0x0000000404007c0c */ /* 0x000fe2000bf06070 */
[----:B------:R-:W-:-:S05]  /*16c00*/  IMAD.IADD R6, R5, 0x1, R3 ;  /* 0x0000000105067824 */ /* 0x000fca00078e0203 */
[----:B------:R0:W-:Y:S01]  /*16c10*/  STL [R1+0x180], R6 ;  /* 0x0001800601007387 */ /* 0x0001e20000100800 */
[----:B------:R-:W-:-:S03]  /*16c20*/  ISETP.GE.U32.AND.EX P0, PT, R6, UR5, PT, P0 ;  /* 0x0000000506007c0c */ /* 0x000fc6000bf06100 */
[----:B------:R0:W-:Y:S10]  /*16c30*/  STL [R1+0x184], R7 ;  /* 0x0001840701007387 */ /* 0x0001f40000100800 */
[----:B0-----:R-:W-:Y:S05]  /*16c40*/  @P0 BRA `(.L_x_601) ;  /* 0x0000000400880947 */ /* 0x001fea0003800000 */
[----:B------:R-:W0:Y:S01]  /*16c50*/  S2UR UR6, SR_CTAID.X ;  /* 0x00000000000679c3 */ /* 0x000e220000002500 */
[----:B------:R-:W-:Y:S01]  /*16c60*/  ULDC.64 UR12, c[0x0][0x628] ;  /* 0x00018a00000c7ab9 */ /* 0x000fe20000000a00 */
[----:B------:R-:W-:Y:S01]  /*16c70*/  ULDC UR4, c[0x0][0x150] ;  /* 0x0000540000047ab9 */ /* 0x000fe20000000800 */
[----:B------:R-:W-:Y:S01]  /*16c80*/  ISETP.NE.U32.AND P0, PT, RZ, UR12, PT ;  /* 0x0000000cff007c0c */ /* 0x000fe2000bf05070 */
[----:B------:R-:W-:Y:S01]  /*16c90*/  ULDC UR15, c[0x0][0x630] ;  /* 0x00018c00000f7ab9 */ /* 0x000fe20000000800 */
[C---:B------:R-:W-:Y:S01]  /*16ca0*/  R2UR UR16, R7.reuse ;  /* 0x00000000071072ca */ /* 0x040fe200000e0000 */
[----:B------:R-:W-:Y:S01]  /*16cb0*/  ULDC UR19, c[0x0][0x154] ;  /* 0x0000550000137ab9 */ /* 0x000fe20000000800 */
[----:B------:R-:W-:Y:S01]  /*16cc0*/  ISETP.NE.AND.EX P0, PT, RZ, UR13, PT, P0 ;  /* 0x0000000dff007c0c */ /* 0x000fe2000bf05300 */
[----:B------:R-:W2:Y:S01]  /*16cd0*/  S2UR UR18, SR_CTAID.Y ;  /* 0x00000000001279c3 */ /* 0x000ea20000002600 */
[----:B------:R-:W-:Y:S02]  /*16ce0*/  R2UR UR17, R6 ;  /* 0x00000000061172ca */ /* 0x000fe400000e0000 */
[----:B------:R-:W-:-:S02]  /*16cf0*/  R2UR UR10, R7 ;  /* 0x00000000070a72ca */ /* 0x000fc400000e0000 */
[----:B------:R-:W-:Y:S02]  /*16d00*/  R2UR UR11, R6 ;  /* 0x00000000060b72ca */ /* 0x000fe400000e0000 */
[----:B0-----:R-:W-:-:S05]  /*16d10*/  I2FP.F32.U32 R0, UR6 ;  /* 0x0000000600007c45 */ /* 0x001fca0008201000 */
[----:B------:R-:W-:-:S04]  /*16d20*/  FMUL R0, R0, UR4 ;  /* 0x0000000400007c20 */ /* 0x000fc80008400000 */
[----:B------:R0:W0:Y:S01]  /*16d30*/  F2I.U32.TRUNC.NTZ R3, R0 ;  /* 0x0000000000037305 */ /* 0x000022000020f000 */
[----:B--2---:R-:W-:Y:S05]  /*16d40*/  @!P0 BRA `(.L_x_602) ;  /* 0x0000000000308947 */ /* 0x004fea0003800000 */
        /* <DEDUP_REMOVED lines=12> */
.L_x_602:
[----:B------:R-:W-:Y:S01]  /*16e10*/  USHF.R.U64 UR43, UR10, UR15, UR11 ;  /* 0x0000000f0a2b7299 */ /* 0x000fe2000800120b */
[----:B0-----:R-:W-:Y:S01]  /*16e20*/  I2FP.F32.U32 R0, UR18 ;  /* 0x0000001200007c45 */ /* 0x001fe20008201000 */
[----:B------:R-:W-:Y:S02]  /*16e30*/  USHF.R.U32.HI UR4, URZ, UR15, UR11 ;  /* 0x0000000f3f047299 */ /* 0x000fe4000801160b */
        /* <DEDUP_REMOVED lines=8> */
[----:B------:R-:W-:Y:S01]  /*16ec0*/  UIMAD.WIDE.U32 UR8, UR10, UR12, UR8 ;  /* 0x0000000c0a0872a5 */ /* 0x000fe2000f8e0008 */
[----:B------:R-:W-:Y:S01]  /*16ed0*/  R2UR UR12, R3 ;  /* 0x00000000030c72ca */ /* 0x000fe200000e0000 */
[----:B------:R-:W-:Y:S01]  /*16ee0*/  UIMAD UR10, UR10, UR13, UR4 ;  /* 0x0000000d0a0a72a4 */ /* 0x000fe2000f8e0204 */
[----:B------:R-:W-:Y:S01]  /*16ef0*/  ULDC UR11, c[0x0][0x618] ;  /* 0x00018600000b7ab9 */ /* 0x000fe20000000800 */
[----:B------:R-:W-:Y:S02]  /*16f00*/  ULDC UR21, c[0x0][0x658] ;  /* 0x0001960000157ab9 */ /* 0x000fe40000000800 */
[----:B------:R-:W-:Y:S01]  /*16f10*/  UIADD3 UR9, UR9, UR10, URZ ;  /* 0x0000000a09097290 */ /* 0x000fe2000fffe03f */
[----:B------:R-:W-:Y:S01]  /*16f20*/  UMOV UR15, 0xffffffff ;  /* 0xffffffff000f7882 */ /* 0x000fe20000000000 */
[----:B------:R-:W-:Y:S01]  /*16f30*/  ULDC.64 UR4, c[0x0][0x640] ;  /* 0x0001900000047ab9 */ /* 0x000fe20000000a00 */
[----:B------:R-:W-:Y:S01]  /*16f40*/  USHF.L.U32 UR15, UR15, UR21, URZ ;  /* 0x000000150f0f7299 */ /* 0x000fe2000800063f */
[----:B------:R-:W-:Y:S01]  /*16f50*/  ISETP.NE.U32.AND P0, PT, RZ, UR4, PT ;  /* 0x00000004ff007c0c */ /* 0x000fe2000bf05070 */
[----:B------:R-:W-:-:S02]  /*16f60*/  USHF.R.U64 UR16, UR8, UR11, UR9 ;  /* 0x0000000b08107299 */ /* 0x000fc40008001209 */
[----:B------:R-:W-:Y:S01]  /*16f70*/  USHF.R.U32.HI UR8, URZ, UR11, UR9 ;  /* 0x0000000b3f087299 */ /* 0x000fe20008011609 */
[----:B0-----:R-:W-:Y:S01]  /*16f80*/  R2UR UR14, R0 ;  /* 0x00000000000e72ca */ /* 0x001fe200000e0000 */
[----:B------:R-:W-:Y:S01]  /*16f90*/  ULDC UR17, c[0x0][0x608] ;  /* 0x0001820000117ab9 */ /* 0x000fe20000000800 */
[----:B------:R-:W-:Y:S01]  /*16fa0*/  ULOP3.LUT UR41, URZ, UR15, URZ, 0x33, !UPT ;  /* 0x0000000f3f297292 */ /* 0x000fe2000f8e333f */
[----:B------:R-:W-:Y:S01]  /*16fb0*/  ISETP.NE.AND.EX P0, PT, RZ, UR5, PT, P0 ;  /* 0x00000005ff007c0c */ /* 0x000fe2000bf05300 */
[----:B------:R-:W-:Y:S02]  /*16fc0*/  USHF.R.U64 UR15, UR16, UR17, UR8 ;  /* 0x00000011100f7299 */ /* 0x000fe40008001208 */
[----:B------:R-:W-:Y:S02]  /*16fd0*/  USHF.R.U32.HI UR8, URZ, UR17, UR8 ;  /* 0x000000113f087299 */ /* 0x000fe40008011608 */
[----:B------:R-:W-:Y:S02]  /*16fe0*/  UIADD3 UR12, -UR12, URZ, URZ ;  /* 0x0000003f0c0c7290 */ /* 0x000fe4000fffe13f */
[----:B------:R-:W-:Y:S01]  /*16ff0*/  USHF.R.U64 UR17, UR15, UR21, UR8 ;  /* 0x000000150f117299 */ /* 0x000fe20008001208 */
[----:B------:R-:W-:Y:S01]  /*17000*/  UMOV UR19, 0x1 ;  /* 0x0000000100137882 */ /* 0x000fe20000000000 */
[----:B------:R-:W-:Y:S01]  /*17010*/  ULDC UR13, c[0x0][0x144] ;  /* 0x00005100000d7ab9 */ /* 0x000fe20000000800 */
[----:B------:R-:W-:Y:S01]  /*17020*/  ULDC UR7, c[0x0][0x600] ;  /* 0x0001800000077ab9 */ /* 0x000fe20000000800 */
[----:B------:R-:W-:-:S02]  /*17030*/  USHF.L.U32 UR24, UR19, UR21, URZ ;  /* 0x0000001513187299 */ /* 0x000fc4000800063f */
[----:B------:R-:W-:Y:S02]  /*17040*/  USHF.R.U32.HI UR8, URZ, UR21, UR8 ;  /* 0x000000153f087299 */ /* 0x000fe40008011608 */
[----:B------:R-:W-:Y:S02]  /*17050*/  UIMAD UR21, UR13, UR12, UR6 ;  /* 0x0000000c0d1572a4 */ /* 0x000fe4000f8e0206 */
[----:B------:R-:W-:Y:S02]  /*17060*/  UIADD3 UR20, UR7, -0x1, URZ ;  /* 0xffffffff07147890 */ /* 0x000fe4000fffe03f */
[----:B------:R-:W-:Y:S01]  /*17070*/  UIADD3 UR19, -UR14, URZ, URZ ;  /* 0x0000003f0e137290 */ /* 0x000fe2000fffe13f */
        /* <DEDUP_REMOVED lines=17> */
.L_x_603:
[----:B------:R-:W-:Y:S01]  /*17190*/  UISETP.NE.AND UP0, UPT, UR46, URZ, UPT ;  /* 0x0000003f2e00728c */ /* 0x000fe2000bf05270 */
[----:B------:R-:W-:Y:S01]  /*171a0*/  MOV R0, 0x1 ;  /* 0x0000000100007802 */ /* 0x000fe20000000f00 */
[----:B------:R-:W-:Y:S02]  /*171b0*/  USHF.R.U64 UR4, UR6, UR22, UR8 ;  /* 0x0000001606047299 */ /* 0x000fe40008001208 */
[----:B------:R-:W-:Y:S02]  /*171c0*/  ULOP3.LUT UR41, UR15, UR41, URZ, 0xc0, !UPT ;  /* 0x000000290f297292 */ /* 0x000fe4000f8ec03f */
[----:B------:R-:W-:Y:S02]  /*171d0*/  UIADD3 UR5, -UR4, URZ, URZ ;  /* 0x0000003f04057290 */ /* 0x000fe4000fffe13f */
[----:B------:R-:W-:Y:S02]  /*171e0*/  UIMAD UR41, UR24, UR4, UR41 ;  /* 0x00000004182972a4 */ /* 0x000fe4000f8e0229 */
[----:B------:R-:W-:-:S02]  /*171f0*/  ULOP3.LUT UR16, UR16, UR20, URZ, 0xc0, !UPT ;  /* 0x0000001410107292 */ /* 0x000fc4000f8ec03f */
[----:B------:R-:W-:Y:S02]  /*17200*/  @UP0 UIMAD UR21, UR25, UR19, UR18 ;  /* 0x00000013191502a4 */ /* 0x000fe4000f8e0212 */
[----:B------:R-:W-:-:S03]  /*17210*/  UIMAD UR4, UR5, UR23, UR17 ;  /* 0x00000017050472a4 */ /* 0x000fc6000f8e0211 */
[----:B------:R-:W-:Y:S01]  /*17220*/  ULDC UR5, c[0x0][0x610] ;  /* 0x0001840000057ab9 */ /* 0x000fe20000000800 */
[----:B------:R-:W-:Y:S02]  /*17230*/  UIMAD UR4, UR4, UR7, UR16 ;  /* 0x00000007040472a4 */ /* 0x000fe4000f8e0210 */
[----:B------:R-:W-:-:S04]  /*17240*/  UIMAD UR41, UR41, UR5, UR21 ;  /* 0x00000005292972a4 */ /* 0x000fc8000f8e0215 */
[----:B------:R-:W-:Y:S02]  /*17250*/  USEL UR42, UR4, UR41, !UP0 ;  /* 0x00000029042a7287 */ /* 0x000fe4000c000000 */
[----:B------:R-:W-:-:S12]  /*17260*/  USEL UR41, UR41, UR4, !UP0 ;  /* 0x0000000429297287 */ /* 0x000fd8000c000000 */
.L_x_601:
[----:B------:R-:W-:-:S13]  /*17270*/  LOP3.LUT P0, RZ, R0, 0xff, RZ, 0xc0, !PT ;  /* 0x000000ff00ff7812 */ /* 0x000fda000780c0ff */
[----:B------:R-:W-:Y:S05]  /*17280*/  @P0 BRA `(.L_x_604) ;  /* 0xfffffe9c00b00947 */ /* 0x000fea000383ffff */
[----:B------:R-:W-:Y:S05]  /*17290*/  EXIT ;  /* 0x000000000000794d */ /* 0x000fea0003800000 */
.L_x_3:
[----:B------:R-:W2:Y:S01]  /*172a0*/  LDL R5, [R1+0x184] ;  /* 0x0001840001057983 */ /* 0x000ea20000100800 */
[----:B------:R-:W-:-:S03]  /*172b0*/  ULDC.64 UR8, c[0x0][0x650] ;  /* 0x0001940000087ab9 */ /* 0x000fc60000000a00 */
[----:B------:R-:W3:Y:S01]  /*172c0*/  LDL R4, [R1+0x180] ;  /* 0x0001800001047983 */ /* 0x000ee20000100800 */
[----:B------:R-:W-:Y:S01]  /*172d0*/  PRMT R0, RZ, 0x7610, R0 ;  /* 0x00007610ff007816 */ /* 0x000fe20000000000 */
[----:B------:R-:W-:Y:S02]  /*172e0*/  IMAD.MOV.U32 R3, RZ, RZ, -0x1 ;  /* 0xffffffffff037424 */ /* 0x000fe400078e00ff */
[----:B------:R-:W-:Y:S02]  /*172f0*/  IMAD.MOV.U32 R2, RZ, RZ, -0x1 ;  /* 0xffffffffff027424 */ /* 0x000fe400078e00ff */
[----:B------:R-:W-:Y:S01]  /*17300*/  IMAD.MOV.U32 R9, RZ, RZ, -0x1 ;  /* 0xffffffffff097424 */ /* 0x000fe200078e00ff */
[----:B--2---:R-:W-:-:S04]  /*17310*/  ISETP.GE.U32.AND P0, PT, R5, UR8, PT ;  /* 0x0000000805007c0c */ /* 0x004fc8000bf06070 */
[----:B---3--:R-:W-:-:S13]  /*17320*/  ISETP.GE.U32.AND.EX P0, PT, R4, UR9, PT, P0 ;  /* 0x0000000904007c0c */ /* 0x008fda000bf06100 */
[----:B------:R-:W-:Y:S05]  /*17330*/  @P0 BRA `(.L_x_605) ;  /* 0x00000004008c0947 */ /* 0x000fea0003800000 */
[----:B------:R-:W-:Y:S01]  /*17340*/  I2FP.F32.U32 R0, UR4 ;  /* 0x0000000400007c45 */ /* 0x000fe20008201000 */
[----:B0-----:R-:W-:Y:S01]  /*17350*/  ULDC.64 UR16, c[0x0][0x628] ;  /* 0x00018a0000107ab9 */ /* 0x001fe20000000a00 */
        /* <DEDUP_REMOVED lines=24> */
.L_x_606:
        /* <DEDUP_REMOVED lines=24> */
[----:B------:R-:W-:Y:S01]  /*17660*/  UMOV UR19, 0x1 ;  /* 0x0000000100137882 */ /* 0x000fe20000000000 */
[----:B------:R-:W-:Y:S01]  /*17670*/  ULDC UR20, c[0x0][0x608] ;  /* 0x0001820000147ab9 */ /* 0x000fe20000000800 */
[----:B------:R-:W-:Y:S01]  /*17680*/  USHF.L.U32 UR26, UR19, UR23, URZ ;  /* 0x00000017131a7299 */ /* 0x000fe2000800063f */
[----:B------:R-:W-:Y:S01]  /*17690*/  ISETP.NE.AND.EX P0, PT, RZ, UR9, PT, P0 ;  /* 0x00000009ff007c0c */ /* 0x000fe2000bf05300 */
[----:B------:R-:W-:Y:S02]  /*176a0*/  USHF.R.U64 UR19, UR18, UR20, UR11 ;  /* 0x0000001412137299 */ /* 0x000fe4000800120b */
[----:B------:R-:W-:Y:S02]  /*176b0*/  USHF.R.U32.HI UR11, URZ, UR20, UR11 ;  /* 0x000000143f0b7299 */ /* 0x000fe4000801160b */
[----:B------:R-:W-:-:S02]  /*176c0*/  UIADD3 UR15, -UR15, URZ, URZ ;  /* 0x0000003f0f0f7290 */ /* 0x000fc4000fffe13f */
[----:B------:R-:W-:Y:S01]  /*176d0*/  USHF.R.U64 UR20, UR19, UR23, UR11 ;  /* 0x0000001713147299 */ /* 0x000fe2000800120b */
[----:B------:R-:W-:Y:S01]  /*176e0*/  ULDC UR16, c[0x0][0x144] ;  /* 0x0000510000107ab9 */ /* 0x000fe20000000800 */
[----:B------:R-:W-:Y:S01]  /*176f0*/  ULDC UR6, c[0x0][0x600] ;  /* 0x0001800000067ab9 */ /* 0x000fe20000000800 */
[----:B------:R-:W-:Y:S02]  /*17700*/  USHF.R.U32.HI UR11, URZ, UR23, UR11 ;  /* 0x000000173f0b7299 */ /* 0x000fe4000801160b */
[----:B------:R-:W-:Y:S02]  /*17710*/  UIMAD UR23, UR16, UR15, UR4 ;  /* 0x0000000f101772a4 */ /* 0x000fe4000f8e0204 */
[----:B------:R-:W-:Y:S02]  /*17720*/  UIADD3 UR22, UR6, -0x1, URZ ;  /* 0xffffffff06167890 */ /* 0x000fe4000fffe03f */
[----:B------:R-:W-:Y:S02]  /*17730*/  ULOP3.LUT UR27, URZ, UR13, URZ, 0x33, !UPT ;  /* 0x0000000d3f1b7292 */ /* 0x000fe4000f8e333f */
        /* <DEDUP_REMOVED lines=18> */
.L_x_607:
[----:B------:R-:W-:Y:S01]  /*17860*/  UISETP.NE.AND UP0, UPT, UR46, URZ, UPT ;  /* 0x0000003f2e00728c */ /* 0x000fe2000bf05270 */
[----:B------:R-:W-:Y:S01]  /*17870*/  MOV R0, 0x1 ;  /* 0x0000000100007802 */ /* 0x000fe20000000f00 */
[----:B------:R-:W-:Y:S01]  /*17880*/  USHF.R.U64 UR8, UR4, UR24, UR11 ;  /* 0x0000001804087299 */ /* 0x000fe2000800120b */
[----:B------:R-:W-:Y:S01]  /*17890*/  IMAD.U32 R9, RZ, RZ, UR5 ;  /* 0x00000005ff097e24 */ /* 0x000fe2000f8e00ff */
[----:B------:R-:W-:Y:S02]  /*178a0*/  ULOP3.LUT UR4, UR19, UR27, URZ, 0xc0, !UPT ;  /* 0x0000001b13047292 */ /* 0x000fe4000f8ec03f */
[----:B------:R-:W-:Y:S02]  /*178b0*/  ULOP3.LUT UR18, UR18, UR22, URZ, 0xc0, !UPT ;  /* 0x0000001612127292 */ /* 0x000fe4000f8ec03f */
[----:B------:R-:W-:-:S03]  /*178c0*/  UIMAD UR4, UR26, UR8, UR4 ;  /* 0x000000081a0472a4 */ /* 0x000fc6000f8e0204 */
[----:B------:R-:W-:Y:S02]  /*178d0*/  @UP0 UIMAD UR23, UR28, UR21, UR7 ;  /* 0x000000151c1702a4 */ /* 0x000fe4000f8e0207 */
[----:B------:R-:W-:-:S03]  /*178e0*/  UIADD3 UR7, -UR8, URZ, URZ ;  /* 0x0000003f08077290 */ /* 0x000fc6000fffe13f */
[----:B------:R-:W-:Y:S01]  /*178f0*/  ULDC UR8, c[0x0][0x610] ;  /* 0x0001840000087ab9 */ /* 0x000fe20000000800 */
[----:B------:R-:W-:Y:S02]  /*17900*/  UIMAD UR7, UR7, UR25, UR20 ;  /* 0x00000019070772a4 */ /* 0x000fe4000f8e0214 */
[----:B------:R-:W-:Y:S02]  /*17910*/  UIMAD UR4, UR4, UR8, UR23 ;  /* 0x00000008040472a4 */ /* 0x000fe4000f8e0217 */
[----:B------:R-:W-:-:S04]  /*17920*/  UIMAD UR7, UR7, UR6, UR18 ;  /* 0x00000006070772a4 */ /* 0x000fc8000f8e0212 */
[----:B------:R-:W-:Y:S02]  /*17930*/  USEL UR6, UR7, UR4, !UP0 ;  /* 0x0000000407067287 */ /* 0x000fe4000c000000 */
[----:B------:R-:W-:-:S04]  /*17940*/  USEL UR4, UR4, UR7, !UP0 ;  /* 0x0000000704047287 */ /* 0x000fc8000c000000 */
[----:B------:R-:W-:Y:S02]  /*17950*/  IMAD.U32 R2, RZ, RZ, UR6 ;  /* 0x00000006ff027e24 */ /* 0x000fe4000f8e00ff */
[----:B------:R-:W-:-:S07]  /*17960*/  IMAD.U32 R3, RZ, RZ, UR4 ;  /* 0x00000004ff037e24 */ /* 0x000fce000f8e00ff */
.L_x_605:
[----:B------:R-:W-:-:S08]  /*17970*/  NOP ;  /* 0x0000000000007918 */ /* 0x000fd00000000000 */
[----:B0-----:R-:W0:-:S00]  /*17980*/  USETMAXREG.DEALLOC.CTAPOOL 0x18 ;  /* 0x00000018000079c8 */ /* 0x001e0000080e0500 */
[----:B------:R-:W-:-:S13]  /*17990*/  ISETP.NE.AND P0, PT, RZ, UR10, PT ;  /* 0x0000000aff007c0c */ /* 0x000fda000bf05270 */
[----:B------:R-:W-:Y:S05]  /*179a0*/  @P0 EXIT ;  /* 0x000000000000094d */ /* 0x000fea0003800000 */
[----:B0-----:R-:W-:Y:S01]  /*179b0*/  LOP3.LUT P0, RZ, R0, 0xff, RZ, 0xc0, !PT ;  /* 0x000000ff00ff7812 */ /* 0x001fe2000780c0ff */
[----:B------:R-:W-:Y:S01]  /*179c0*/  IMAD.MOV.U32 R6, RZ, RZ, RZ ;  /* 0x000000ffff067224 */ /* 0x000fe200078e00ff */
[----:B------:R-:W-:-:S11]  /*179d0*/  MOV R0, 0x1 ;  /* 0x0000000100007802 */ /* 0x000fd60000000f00 */
[----:B------:R-:W-:Y:S05]  /*179e0*/  @!P0 BRA `(.L_x_608) ;  /* 0x0000000c00688947 */ /* 0x000fea0003800000 */
[----:B------:R-:W0:Y:S01]  /*179f0*/  S2R R4, SR_TID.X ;  /* 0x0000000000047919 */ /* 0x000e220000002100 */
[----:B------:R-:W-:Y:S01]  /*17a00*/  ULDC UR4, c[0x0][0x28c] ;  /* 0x0000a30000047ab9 */ /* 0x000fe20000000800 */
[----:B------:R-:W-:Y:S01]  /*17a10*/  ULDC UR6, c[0x0][0x658] ;  /* 0x0001960000067ab9 */ /* 0x000fe20000000800 */
[----:B------:R-:W-:Y:S01]  /*17a20*/  UIADD3 UR10, UR4, 0x1f, URZ ;  /* 0x0000001f040a7890 */ /* 0x000fe2000fffe03f */
[----:B------:R-:W-:Y:S01]  /*17a30*/  BSSY B0, `(.L_x_608) ;  /* 0x00000d5000007945 */ /* 0x000fe20003800000 */
[----:B------:R-:W-:Y:S01]  /*17a40*/  UMOV UR7, 0xffffffff ;  /* 0xffffffff00077882 */ /* 0x000fe20000000000 */
[----:B------:R-:W-:Y:S01]  /*17a50*/  ULDC UR5, c[0x0][0x600] ;  /* 0x0001800000057ab9 */ /* 0x000fe20000000800 */
[----:B------:R-:W-:Y:S01]  /*17a60*/  UMOV UR9, 0x1 ;  /* 0x0000000100097882 */ /* 0x000fe20000000000 */
[----:B------:R-:W-:Y:S01]  /*17a70*/  USHF.L.U32 UR7, UR7, UR6, URZ ;  /* 0x0000000607077299 */ /* 0x000fe2000800063f */
[----:B------:R-:W-:Y:S01]  /*17a80*/  IMAD.MOV.U32 R8, RZ, RZ, 0x1 ;  /* 0x00000001ff087424 */ /* 0x000fe200078e00ff */
[----:B------:R-:W-:Y:S01]  /*17a90*/  UIADD3 UR4, UR5, -0x1, URZ ;  /* 0xffffffff05047890 */ /* 0x000fe2000fffe03f */
[----:B------:R-:W-:Y:S01]  /*17aa0*/  IMAD.MOV.U32 R0, RZ, RZ, 0x1 ;  /* 0x00000001ff007424 */ /* 0x000fe200078e00ff */
[----:B------:R-:W-:Y:S01]  /*17ab0*/  USHF.R.S32.HI UR11, URZ, 0x1f, UR10 ;  /* 0x0000001f3f0b7899 */ /* 0x000fe2000801140a */
[----:B------:R-:W-:Y:S01]  /*17ac0*/  MOV R6, RZ ;  /* 0x000000ff00067202 */ /* 0x000fe20000000f00 */
[----:B------:R-:W-:Y:S01]  /*17ad0*/  ULDC UR8, c[0x0][0xc] ;  /* 0x0000030000087ab9 */ /* 0x000fe20000000800 */
[----:B------:R-:W-:-:S02]  /*17ae0*/  USHF.L.U32 UR5, UR9, UR6, URZ ;  /* 0x0000000609057299 */ /* 0x000fc4000800063f */
[----:B------:R-:W-:Y:S01]  /*17af0*/  ULEA.HI UR11, UR11, UR10, URZ, 0x5 ;  /* 0x0000000a0b0b7291 */ /* 0x000fe2000f8f283f */
[----:B------:R-:W-:Y:S01]  /*17b00*/  ULDC UR9, c[0x0][0x10] ;  /* 0x0000040000097ab9 */ /* 0x000fe20000000800 */
[----:B------:R-:W-:Y:S02]  /*17b10*/  ULOP3.LUT UR6, URZ, UR7, URZ, 0x33, !UPT ;  /* 0x000000073f067292 */ /* 0x000fe4000f8e333f */
[----:B------:R-:W-:Y:S01]  /*17b20*/  UIMAD.WIDE.U32 UR8, UR8, UR9, URZ ;  /* 0x00000009080872a5 */ /* 0x000fe2000f8e003f */
[----:B------:R-:W-:Y:S01]  /*17b30*/  ULDC UR7, c[0x0][0x14] ;  /* 0x0000050000077ab9 */ /* 0x000fe20000000800 */
[----:B------:R-:W-:Y:S02]  /*17b40*/  USHF.R.S32.HI UR19, URZ, 0x5, UR11 ;  /* 0x000000053f137899 */ /* 0x000fe4000801140b */
[----:B------:R-:W-:Y:S02]  /*17b50*/  UIMAD.WIDE.U32 UR22, UR8, UR7, URZ ;  /* 0x00000007081672a5 */ /* 0x000fe4000f8e003f */
[----:B------:R-:W-:-:S02]  /*17b60*/  UIMAD UR13, UR9, UR7, URZ ;  /* 0x00000007090d72a4 */ /* 0x000fc4000f8e023f */
[----:B------:R-:W-:Y:S01]  /*17b70*/  ULOP3.LUT UR21, UR40, 0x2, URZ, 0xfc, !UPT ;  /* 0x0000000228157892 */ /* 0x000fe2000f8efc3f */
[C---:B0-----:R-:W-:Y:S01]  /*17b80*/  LOP3.LUT P2, RZ, R4.reuse, 0x7f, RZ, 0xc0, !PT ;  /* 0x0000007f04ff7812 */ /* 0x041fe2000784c0ff */
[----:B------:R-:W-:Y:S01]  /*17b90*/  UIADD3 UR13, UR23, UR13, URZ ;  /* 0x0000000d170d7290 */ /* 0x000fe2000fffe03f */
[----:B------:R-:W-:Y:S01]  /*17ba0*/  LOP3.LUT P0, RZ, R4, 0x1f, RZ, 0xc0, !PT ;  /* 0x0000001f04ff7812 */ /* 0x000fe2000780c0ff */
[----:B------:R-:W-:Y:S01]  /*17bb0*/  UIADD3 UR26, UR19, 0x1, URZ ;  /* 0x00000001131a7890 */ /* 0x000fe2000fffe03f */
[----:B------:R-:W-:Y:S02]  /*17bc0*/  ULDC.64 UR24, c[0x0][0x198] ;  /* 0x0000660000187ab9 */ /* 0x000fe40000000a00 */
[----:B------:R-:W-:-:S13]  /*17bd0*/  PLOP3.LUT P0, PT, P0, P2, PT, 0x8a, 0x0 ;  /* 0x000000000000781c */ /* 0x000fda0000705172 */
.L_x_620:
[----:B------:R-:W-:-:S03]  /*17be0*/  UMOV UR7, 0xffffffff ;  /* 0xffffffff00077882 */ /* 0x000fc60000000000 */
[----:B------:R-:W-:Y:S05]  /*17bf0*/  BRA.DIV UR7, `(.L_x_609) ;  /* 0x00000012071c7947 */ /* 0x000fea000b800000 */
[----:B------:R-:W-:-:S13]  /*17c00*/  ELECT P6, URZ, PT ;  /* 0x00000000003f782f */ /* 0x000fda00038c0000 */
.L_x_633:
[----:B------:R-:W0:Y:S01]  /*17c10*/  LDC R4, c[0x0][0x28c] ;  /* 0x0000a300ff047b82 */ /* 0x000e220000000800 */
[----:B------:R-:W-:Y:S01]  /*17c20*/  BSSY B1, `(.L_x_610) ;  /* 0x0000038000017945 */ /* 0x000fe20003800000 */
[----:B0-----:R-:W-:-:S13]  /*17c30*/  ISETP.LT.OR P6, PT, R4, 0x1, !P6 ;  /* 0x000000010400780c */ /* 0x001fda00077c1670 */
[----:B------:R-:W-:Y:S05]  /*17c40*/  @P6 BRA `(.L_x_611) ;  /* 0x0000000000d46947 */ /* 0x000fea0003800000 */
[----:B------:R-:W-:Y:S01]  /*17c50*/  IMAD R2, R2, 0xc0, RZ ;  /* 0x000000c002027824 */ /* 0x000fe200078e02ff */
[----:B------:R-:W-:Y:S01]  /*17c60*/  MOV R5, R6 ;  /* 0x0000000600057202 */ /* 0x000fe20000000f00 */
[----:B------:R-:W-:Y:S02]  /*17c70*/  IMAD R3, R3, 0x180, RZ ;  /* 0x0000018003037824 */ /* 0x000fe400078e02ff */
[----:B------:R-:W-:Y:S02]  /*17c80*/  IMAD.MOV.U32 R13, RZ, RZ, RZ ;  /* 0x000000ffff0d7224 */ /* 0x000fe400078e00ff */
[----:B------:R-:W-:Y:S02]  /*17c90*/  IMAD.U32 R11, RZ, RZ, UR26 ;  /* 0x0000001aff0b7e24 */ /* 0x000fe4000f8e00ff */
[----:B------:R-:W-:-:S07]  /*17ca0*/  IMAD.MOV.U32 R4, RZ, RZ, R0 ;  /* 0x000000ffff047224 */ /* 0x000fce00078e0000 */
.L_x_615:
[----:B------:R-:W0:Y:S01]  /*17cb0*/  S2R R10, SR_CgaCtaId ;  /* 0x00000000000a7919 */ /* 0x000e220000008800 */
[----:B------:R-:W-:-:S04]  /*17cc0*/  MOV R7, 0x400 ;  /* 0x0000040000077802 */ /* 0x000fc80000000f00 */
[----:B0-----:R-:W-:Y:S02]  /*17cd0*/  LEA R14, R10, R7, 0x18 ;  /* 0x000000070a0e7211 */ /* 0x001fe400078ec0ff */
[----:B------:R-:W-:Y:S01]  /*17ce0*/  SHF.L.U32 R7, R4, 0x1f, RZ ;  /* 0x0000001f04077819 */ /* 0x000fe200000006ff */
[----:B------:R-:W0:Y:S02]  /*17cf0*/  @!P2 LDC R10, c[0x0][0x500] ;  /* 0x00014000ff0aab82 */ /* 0x000e240000000800 */
[----:B------:R-:W-:-:S04]  /*17d00*/  IMAD R12, R5, 0x8, R14 ;  /* 0x00000008050c7824 */ /* 0x000fc800078e020e */
[----:B------:R-:W1:Y:S02]  /*17d10*/  SYNCS.PHASECHK.TRANS64.TRYWAIT P1, [R12+URZ+0x30], R7 ;  /* 0x000030070c0075a7 */ /* 0x000e64000802017f */
[----:B-1----:R-:W-:Y:S05]  /*17d20*/  @!P1 BRA `(.L_x_612) ;  /* 0x0000000c00f09947 */ /* 0x002fea0003800000 */
.L_x_634:
[----:B------:R-:W-:Y:S01]  /*17d30*/  UPRMT UR7, UR21, 0x9910, URZ ;  /* 0x0000991015077896 */ /* 0x000fe2000800003f */
[----:B0-----:R0:W-:Y:S03]  /*17d40*/  @!P2 SYNCS.ARRIVE.TRANS64 RZ, [R12+URZ], R10 ;  /* 0x0000000a0cffa9a7 */ /* 0x0011e6000800003f */
[----:B------:R-:W-:-:S06]  /*17d50*/  UISETP.NE.AND UP0, UPT, UR7, 0x2, UPT ;  /* 0x000000020700788c */ /* 0x000fcc000bf05270 */
[----:B------:R-:W-:-:S13]  /*17d60*/  PLOP3.LUT P1, PT, PT, PT, UP0, 0x80, 0x0 ;  /* 0x000000000000781c */ /* 0x000fda0003f2f008 */
[----:B0-----:R-:W-:Y:S05]  /*17d70*/  @P1 BRA `(.L_x_613) ;  /* 0x0000000000041947 */ /* 0x001fea0003800000 */
[----:B------:R-:W-:Y:S01]  /*17d80*/  BPT.TRAP 0x1 ;  /* 0x000000040000795c */ /* 0x000fe20000300000 */
.L_x_613:
[----:B------:R-:W-:Y:S05]  /*17d90*/  @P0 BRA `(.L_x_614) ;  /* 0x0000000000040947 */ /* 0x000fea0003800000 */
[----:B------:R-:W-:Y:S01]  /*17da0*/  BPT.TRAP 0x1 ;  /* 0x000000040000795c */ /* 0x000fe20000300000 */
.L_x_614:
[C-C-:B-1----:R-:W-:Y:S01]  /*17db0*/  IMAD R7, R5.reuse, 0x6000, R14.reuse ;  /* 0x0000600005077824 */ /* 0x142fe200078e020e */
[----:B------:R-:W-:Y:S01]  /*17dc0*/  R2UR UR9, R12 ;  /* 0x000000000c0972ca */ /* 0x000fe200000e0000 */
[----:B------:R-:W-:Y:S01]  /*17dd0*/  IMAD R14, R5, 0x3000, R14 ;  /* 0x00003000050e7824 */ /* 0x000fe200078e020e */
[----:B------:R-:W-:Y:S01]  /*17de0*/  UIADD3 UR14, UP0, UR24, 0xf0, URZ ;  /* 0x000000f0180e7890 */ /* 0x000fe2000ff1e03f */
[----:B------:R-:W-:Y:S01]  /*17df0*/  VIADD R11, R11, 0xffffffff ;  /* 0xffffffff0b0b7836 */ /* 0x000fe20000000000 */
[----:B------:R-:W-:Y:S01]  /*17e00*/  R2UR UR7, R7 ;  /* 0x00000000070772ca */ /* 0x000fe200000e0000 */
[----:B------:R-:W-:Y:S01]  /*17e10*/  UIADD3 UR28, UP1, UR24, 0x1f0, URZ ;  /* 0x000001f0181c7890 */ /* 0x000fe2000ff3e03f */
[----:B------:R-:W-:Y:S01]  /*17e20*/  R2UR UR8, R14 ;  /* 0x000000000e0872ca */ /* 0x000fe200000e0000 */
[----:B------:R-:W-:Y:S01]  /*17e30*/  UIADD3.X UR15, URZ, UR25, URZ, UP0, !UPT ;  /* 0x000000193f0f7290 */ /* 0x000fe200087fe43f */
[----:B------:R-:W-:Y:S01]  /*17e40*/  R2UR UR11, R3 ;  /* 0x00000000030b72ca */ /* 0x000fe200000e0000 */
[----:B------:R-:W-:Y:S01]  /*17e50*/  VIADD R5, R5, 0x1 ;  /* 0x0000000105057836 */ /* 0x000fe20000000000 */
[----:B------:R-:W-:Y:S01]  /*17e60*/  R2UR UR10, R13 ;  /* 0x000000000d0a72ca */ /* 0x000fe200000e0000 */
[----:B------:R-:W-:Y:S01]  /*17e70*/  UIADD3.X UR29, URZ, UR25, URZ, UP1, !UPT ;  /* 0x000000193f1d7290 */ /* 0x000fe20008ffe43f */
[----:B------:R-:W-:Y:S01]  /*17e80*/  R2UR UR12, R9 ;  /* 0x00000000090c72ca */ /* 0x000fe200000e0000 */
[----:B------:R-:W-:Y:S01]  /*17e90*/  UMOV UR16, 0x0 ;  /* 0x0000000000107882 */ /* 0x000fe20000000000 */
[----:B------:R-:W-:Y:S01]  /*17ea0*/  R2UR UR20, R2 ;  /* 0x00000000021472ca */ /* 0x000fe200000e0000 */
[----:B------:R-:W-:Y:S01]  /*17eb0*/  UMOV UR17, 0x10000000 ;  /* 0x1000000000117882 */ /* 0x000fe20000000000 */
[----:B------:R-:W-:Y:S01]  /*17ec0*/  ISETP.GT.AND P3, PT, R11, 0x1, PT ;  /* 0x000000010b00780c */ /* 0x000fe20003f64270 */
[----:B------:R-:W-:Y:S01]  /*17ed0*/  UIADD3 UR7, UR7, 0x180, URZ ;  /* 0x0000018007077890 */ /* 0x000fe2000fffe03f */
[----:B------:R-:W-:Y:S01]  /*17ee0*/  ISETP.NE.AND P1, PT, R5, 0x6, PT ;  /* 0x000000060500780c */ /* 0x000fe20003f25270 */
[----:B------:R-:W-:Y:S01]  /*17ef0*/  UIADD3 UR18, UR8, 0x24180, URZ ;  /* 0x0002418008127890 */ /* 0x000fe2000fffe03f */
[----:B------:R-:W-:-:S02]  /*17f00*/  IADD3 R13, R13, 0x20, RZ ;  /* 0x000000200d0d7810 */ /* 0x000fc40007ffe0ff */
[----:B------:R-:W-:Y:S02]  /*17f10*/  SEL R7, RZ, 0x1, P1 ;  /* 0x00000001ff077807 */ /* 0x000fe40000800000 */
[----:B------:R-:W-:Y:S01]  /*17f20*/  UMOV UR8, UR7 ;  /* 0x0000000700087c82 */ /* 0x000fe20008000000 */
[----:B------:R-:W-:Y:S01]  /*17f30*/  SEL R5, R5, RZ, P1 ;  /* 0x000000ff05057207 */ /* 0x000fe20000800000 */
[----:B------:R0:W-:Y:S01]  /*17f40*/  UTMALDG.3D [UR8], [UR14], desc[UR16] ;  /* 0x000010080e0075b4 */ /* 0x0001e20008011000 */
[----:B------:R-:W-:Y:S01]  /*17f50*/  LOP3.LUT R4, R4, R7, RZ, 0x3c, !PT ;  /* 0x0000000704047212 */ /* 0x000fe200078e3cff */
[----:B0-----:R-:W-:Y:S01]  /*17f60*/  UMOV UR8, UR18 ;  /* 0x0000001200087c82 */ /* 0x001fe20008000000 */
[----:B------:R-:W-:Y:S02]  /*17f70*/  UMOV UR11, UR20 ;  /* 0x00000014000b7c82 */ /* 0x000fe40008000000 */
[----:B------:R0:W-:Y:S02]  /*17f80*/  UTMALDG.3D [UR8], [UR28], desc[UR16] ;  /* 0x000010081c0075b4 */ /* 0x0001e40008011000 */
[----:B0-----:R-:W-:Y:S05]  /*17f90*/  @P3 BRA `(.L_x_615) ;  /* 0xfffffffc00443947 */ /* 0x001fea000383ffff */
.L_x_611:
[----:B------:R-:W-:Y:S05]  /*17fa0*/  BSYNC B1 ;  /* 0x0000000000017941 */ /* 0x000fea0003800000 */
.L_x_610:
[----:B------:R-:W2:Y:S01]  /*17fb0*/  LDL.LU R14, [R1+0x180] ;  /* 0x00018000010e7983 */ /* 0x000ea20000300800 */
[----:B------:R-:W-:Y:S01]  /*17fc0*/  LOP3.LUT P1, RZ, R8, 0xff, RZ, 0xc0, !PT ;  /* 0x000000ff08ff7812 */ /* 0x000fe2000782c0ff */
[----:B------:R-:W-:Y:S01]  /*17fd0*/  VIADD R6, R6, UR19 ;  /* 0x0000001306067c36 */ /* 0x000fe20008000000 */
[----:B------:R-:W-:Y:S01]  /*17fe0*/  ULDC.64 UR8, c[0x0][0x650] ;  /* 0x0001940000087ab9 */ /* 0x000fe20000000a00 */
[----:B------:R-:W3:Y:S01]  /*17ff0*/  LDL.LU R12, [R1+0x184] ;  /* 0x00018400010c7983 */ /* 0x000ee20000300800 */
[----:B------:R-:W-:Y:S01]  /*18000*/  UISETP.GE.U32.AND UP0, UPT, UR19, 0x6, UPT ;  /* 0x000000061300788c */ /* 0x000fe2000bf06070 */
[----:B------:R-:W-:Y:S01]  /*18010*/  BSSY B1, `(.L_x_616) ;  /* 0x0000074000017945 */ /* 0x000fe20003800000 */
[----:B------:R-:W-:Y:S01]  /*18020*/  IMAD.MOV.U32 R9, RZ, RZ, -0x1 ;  /* 0xffffffffff097424 */ /* 0x000fe200078e00ff */
[----:B------:R-:W-:Y:S02]  /*18030*/  PRMT R4, RZ, 0x7610, R4 ;  /* 0x00007610ff047816 */ /* 0x000fe40000000004 */
[----:B------:R-:W-:-:S02]  /*18040*/  PRMT R8, RZ, 0x7610, R8 ;  /* 0x00007610ff087816 */ /* 0x000fc40000000008 */
[----:B------:R-:W-:Y:S02]  /*18050*/  PLOP3.LUT P3, PT, PT, PT, UP0, 0x80, 0x0 ;  /* 0x000000000000781c */ /* 0x000fe40003f6f008 */
[----:B------:R-:W0:Y:S01]  /*18060*/  @P1 S2R R3, SR_CgaCtaId ;  /* 0x0000000000031919 */ /* 0x000e220000008800 */
[----:B------:R-:W-:-:S04]  /*18070*/  @P1 MOV R2, 0x400 ;  /* 0x0000040000021802 */ /* 0x000fc80000000f00 */
[----:B0-----:R-:W-:-:S04]  /*18080*/  @P1 LEA R2, R3, R2, 0x18 ;  /* 0x0000000203021211 */ /* 0x001fc800078ec0ff */
[----:B------:R0:W-:Y:S01]  /*18090*/  @P1 SYNCS.ARRIVE.TRANS64.A1T0 RZ, [R2+URZ+0x78], RZ ;  /* 0x000078ff02ff19a7 */ /* 0x0001e2000810003f */
[----:B------:R-:W-:Y:S01]  /*180a0*/  ISETP.GT.U32.AND P1, PT, R6, 0x5, PT ;  /* 0x000000050600780c */ /* 0x000fe20003f24070 */
[----:B0-----:R-:W-:-:S05]  /*180b0*/  IMAD.U32 R2, RZ, RZ, UR19 ;  /* 0x00000013ff027e24 */ /* 0x001fca000f8e00ff */
[----:B------:R-:W-:Y:S01]  /*180c0*/  ISETP.LT.U32.AND P1, PT, R2, 0x6, P1 ;  /* 0x000000060200780c */ /* 0x000fe20000f21070 */
[----:B------:R-:W-:Y:S01]  /*180d0*/  IMAD.WIDE.U32 R2, R6, -0x55555555, RZ ;  /* 0xaaaaaaab06027825 */ /* 0x000fe200078e00ff */
[----:B------:R-:W-:-:S04]  /*180e0*/  MOV R2, 0xffffffff ;  /* 0xffffffff00027802 */ /* 0x000fc80000000f00 */
[----:B------:R-:W-:Y:S02]  /*180f0*/  SHF.R.U32.HI R5, RZ, 0x2, R3 ;  /* 0x00000002ff057819 */ /* 0x000fe40000011603 */
[----:B------:R-:W-:-:S03]  /*18100*/  SEL R3, RZ, 0x1, !P1 ;  /* 0x00000001ff037807 */ /* 0x000fc60004800000 */
[----:B------:R-:W-:Y:S01]  /*18110*/  IMAD R6, R5, -0x6, R6 ;  /* 0xfffffffa05067824 */ /* 0x000fe200078e0206 */
[----:B------:R-:W-:Y:S01]  /*18120*/  LOP3.LUT R0, R0, R3, RZ, 0x3c, !PT ;  /* 0x0000000300007212 */ /* 0x000fe200078e3cff */
[----:B------:R-:W-:-:S03]  /*18130*/  IMAD.MOV.U32 R3, RZ, RZ, -0x1 ;  /* 0xffffffffff037424 */ /* 0x000fc600078e00ff */
[----:B------:R-:W-:Y:S02]  /*18140*/  @P3 LOP3.LUT R0, R0, 0x1, R5, 0x78, !PT ;  /* 0x0000000100003812 */ /* 0x000fe400078e7805 */
[----:B---3--:R-:W-:-:S04]  /*18150*/  IADD3 R12, P1, R12, UR22, RZ ;  /* 0x000000160c0c7c10 */ /* 0x008fc8000ff3e0ff */
[----:B--2---:R-:W-:Y:S01]  /*18160*/  IADD3.X R14, R14, UR13, RZ, P1, !PT ;  /* 0x0000000d0e0e7c10 */ /* 0x004fe20008ffe4ff */
[----:B------:R0:W-:Y:S01]  /*18170*/  STL [R1+0x184], R12 ;  /* 0x0001840c01007387 */ /* 0x0001e20000100800 */
[----:B------:R-:W-:-:S03]  /*18180*/  ISETP.GE.U32.AND P1, PT, R12, UR8, PT ;  /* 0x000000080c007c0c */ /* 0x000fc6000bf26070 */
[----:B------:R0:W-:Y:S01]  /*18190*/  STL [R1+0x180], R14 ;  /* 0x0001800e01007387 */ /* 0x0001e20000100800 */
[----:B------:R-:W-:-:S13]  /*181a0*/  ISETP.GE.U32.AND.EX P1, PT, R14, UR9, PT, P1 ;  /* 0x000000090e007c0c */ /* 0x000fda000bf26110 */
[----:B0-----:R-:W-:Y:S05]  /*181b0*/  @P1 BRA `(.L_x_617) ;  /* 0x0000000400641947 */ /* 0x001fea0003800000 */
[----:B------:R-:W0:Y:S01]  /*181c0*/  S2R R7, SR_CTAID.X ;  /* 0x0000000000077919 */ /* 0x000e220000002500 */
[----:B------:R-:W-:Y:S01]  /*181d0*/  ULDC UR7, c[0x0][0x150] ;  /* 0x0000540000077ab9 */ /* 0x000fe20000000800 */
[----:B------:R-:W1:Y:S01]  /*181e0*/  LDC R4, c[0x0][0x144] ;  /* 0x00005100ff047b82 */ /* 0x000e620000000800 */
[----:B------:R-:W-:Y:S01]  /*181f0*/  UISETP.NE.AND UP0, UPT, UR46, URZ, UPT ;  /* 0x0000003f2e00728c */ /* 0x000fe2000bf05270 */
[----:B------:R-:W2:Y:S01]  /*18200*/  S2R R5, SR_CTAID.Y ;  /* 0x0000000000057919 */ /* 0x000ea20000002600 */
[----:B------:R-:W-:Y:S01]  /*18210*/  ULDC.64 UR8, c[0x0][0x628] ;  /* 0x00018a0000087ab9 */ /* 0x000fe20000000a00 */
[----:B------:R-:W-:-:S03]  /*18220*/  ULDC UR10, c[0x0][0x630] ;  /* 0x00018c00000a7ab9 */ /* 0x000fc60000000800 */
[----:B------:R-:W-:Y:S01]  /*18230*/  PLOP3.LUT P1, PT, PT, PT, UP0, 0x80, 0x0 ;  /* 0x000000000000781c */ /* 0x000fe20003f2f008 */
[----:B------:R-:W3:Y:S01]  /*18240*/  LDC R10, c[0x0][0x148] ;  /* 0x00005200ff0a7b82 */ /* 0x000ee20000000800 */
[----:B0-----:R-:W-:Y:S02]  /*18250*/  I2FP.F32.U32 R2, R7 ;  /* 0x0000000700027245 */ /* 0x001fe40000201000 */
[----:B--2---:R-:W-:-:S03]  /*18260*/  I2FP.F32.U32 R3, R5 ;  /* 0x0000000500037245 */ /* 0x004fc60000201000 */
[----:B------:R-:W-:Y:S01]  /*18270*/  FMUL R2, R2, UR7 ;  /* 0x0000000702027c20 */ /* 0x000fe20008400000 */
[----:B------:R-:W-:Y:S02]  /*18280*/  ULDC UR7, c[0x0][0x154] ;  /* 0x0000550000077ab9 */ /* 0x000fe40000000800 */
[----:B------:R-:W-:-:S03]  /*18290*/  FMUL R9, R3, UR7 ;  /* 0x0000000703097c20 */ /* 0x000fc60008400000 */
[----:B------:R-:W0:Y:S08]  /*182a0*/  F2I.U32.TRUNC.NTZ R2, R2 ;  /* 0x0000000200027305 */ /* 0x000e30000020f000 */
[----:B------:R-:W2:Y:S01]  /*182b0*/  F2I.U32.TRUNC.NTZ R9, R9 ;  /* 0x0000000900097305 */ /* 0x000ea2000020f000 */
[----:B0-----:R-:W-:Y:S01]  /*182c0*/  IMAD.MOV R3, RZ, RZ, -R2 ;  /* 0x000000ffff037224 */ /* 0x001fe200078e0a02 */
[----:B------:R-:W-:-:S03]  /*182d0*/  MOV R2, R12 ;  /* 0x0000000c00027202 */ /* 0x000fc60000000f00 */
[----:B-1----:R-:W-:Y:S02]  /*182e0*/  IMAD R7, R4, R3, R7 ;  /* 0x0000000304077224 */ /* 0x002fe400078e0207 */
[----:B--2---:R-:W-:-:S04]  /*182f0*/  IMAD.MOV R3, RZ, RZ, -R9 ;  /* 0x000000ffff037224 */ /* 0x004fc800078e0a09 */
[----:B---3--:R-:W-:Y:S01]  /*18300*/  @P1 IMAD R7, R10, R3, R5 ;  /* 0x000000030a071224 */ /* 0x008fe200078e0205 */
[----:B------:R-:W-:Y:S01]  /*18310*/  ISETP.NE.U32.AND P1, PT, RZ, UR8, PT ;  /* 0x00000008ff007c0c */ /* 0x000fe2000bf25070 */
[----:B------:R-:W-:-:S03]  /*18320*/  IMAD.MOV.U32 R3, RZ, RZ, R14 ;  /* 0x000000ffff037224 */ /* 0x000fc600078e000e */
[----:B------:R-:W-:-:S13]  /*18330*/  ISETP.NE.AND.EX P1, PT, RZ, UR9, PT, P1 ;  /* 0x00000009ff007c0c */ /* 0x000fda000bf25310 */
[----:B------:R-:W-:Y:S05]  /*18340*/  @!P1 BRA `(.L_x_618) ;  /* 0x0000000000289947 */ /* 0x000fea0003800000 */
[----:B------:R-:W-:Y:S02]  /*18350*/  ULDC UR7, c[0x0][0x634] ;  /* 0x00018d0000077ab9 */ /* 0x000fe40000000800 */
[----:B------:R-:W-:-:S05]  /*18360*/  IADD3 R3, P1, R12, UR7, RZ ;  /* 0x000000070c037c10 */ /* 0x000fca000ff3e0ff */
[----:B------:R-:W-:-:S04]  /*18370*/  IMAD.X R9, RZ, RZ, R14, P1 ;  /* 0x000000ffff097224 */ /* 0x000fc800008e060e */
[----:B------:R-:W-:-:S04]  /*18380*/  IMAD.WIDE.U32 R4, R9, UR8, RZ ;  /* 0x0000000809047c25 */ /* 0x000fc8000f8e00ff */
[----:B------:R-:W-:-:S04]  /*18390*/  IMAD.WIDE.U32 R4, P1, R3, UR9, R4 ;  /* 0x0000000903047c25 */ /* 0x000fc8000f820004 */
[----:B------:R-:W-:Y:S01]  /*183a0*/  IMAD.WIDE.U32 R2, R3, UR8, RZ ;  /* 0x0000000803027c25 */ /* 0x000fe2000f8e00ff */
[----:B------:R-:W-:-:S04]  /*183b0*/  MOV R2, R5 ;  /* 0x0000000500027202 */ /* 0x000fc80000000f00 */
[----:B------:R-:W-:Y:S01]  /*183c0*/  IADD3 RZ, P3, R3, R4, RZ ;  /* 0x0000000403ff7210 */ /* 0x000fe20007f7e0ff */
[----:B------:R-:W-:-:S04]  /*183d0*/  IMAD.X R3, RZ, RZ, RZ, P1 ;  /* 0x000000ffff037224 */ /* 0x000fc800008e06ff */
[----:B------:R-:W-:-:S08]  /*183e0*/  IMAD.WIDE.U32.X R2, R9, UR9, R2, P3 ;  /* 0x0000000909027c25 */ /* 0x000fd000098e0402 */
.L_x_618:
[--C-:B------:R-:W-:Y:S01]  /*183f0*/  SHF.R.U64 R9, R2, UR10, R3.reuse ;  /* 0x0000000a02097c19 */ /* 0x100fe20008001203 */
[----:B------:R-:W-:Y:S01]  /*18400*/  ULDC.64 UR8, c[0x0][0x620] ;  /* 0x0001880000087ab9 */ /* 0x000fe20000000a00 */
[----:B------:R-:W-:Y:S01]  /*18410*/  SHF.R.U32.HI R2, RZ, UR10, R3 ;  /* 0x0000000aff027c19 */ /* 0x000fe20008011603 */
[----:B------:R-:W-:Y:S01]  /*18420*/  IMAD.MOV.U32 R3, RZ, RZ, R14 ;  /* 0x000000ffff037224 */ /* 0x000fe200078e000e */
[----:B------:R-:W-:Y:S01]  /*18430*/  IADD3 R11, P1, RZ, -R9, RZ ;  /* 0x80000009ff0b7210 */ /* 0x000fe20007f3e0ff */
[----:B------:R-:W-:-:S04]  /*18440*/  ULDC UR7, c[0x0][0x618] ;  /* 0x0001860000077ab9 */ /* 0x000fc80000000800 */
[----:B------:R-:W-:-:S04]  /*18450*/  IMAD.X R2, RZ, RZ, ~R2, P1 ;  /* 0x000000ffff027224 */ /* 0x000fc800008e0e02 */
[----:B------:R-:W-:-:S04]  /*18460*/  IMAD R2, R2, UR8, RZ ;  /* 0x0000000802027c24 */ /* 0x000fc8000f8e02ff */
[----:B------:R-:W-:Y:S02]  /*18470*/  IMAD R5, R11, UR9, R2 ;  /* 0x000000090b057c24 */ /* 0x000fe4000f8e0202 */
[----:B------:R-:W-:-:S04]  /*18480*/  IMAD.MOV.U32 R2, RZ, RZ, R12 ;  /* 0x000000ffff027224 */ /* 0x000fc800078e000c */
[----:B------:R-:W-:Y:S01]  /*18490*/  IMAD.WIDE.U32 R2, R11, UR8, R2 ;  /* 0x000000080b027c25 */ /* 0x000fe2000f8e0002 */
[----:B------:R-:W-:Y:S02]  /*184a0*/  ULDC.64 UR8, c[0x0][0x640] ;  /* 0x0001900000087ab9 */ /* 0x000fe40000000a00 */
[----:B------:R-:W-:Y:S02]  /*184b0*/  ISETP.NE.U32.AND P1, PT, RZ, UR8, PT ;  /* 0x00000008ff007c0c */ /* 0x000fe4000bf25070 */
[----:B------:R-:W-:Y:S02]  /*184c0*/  IADD3 R3, R3, R5, RZ ;  /* 0x0000000503037210 */ /* 0x000fe40007ffe0ff */
[----:B------:R-:W-:Y:S02]  /*184d0*/  ISETP.NE.AND.EX P1, PT, RZ, UR9, PT, P1 ;  /* 0x00000009ff007c0c */ /* 0x000fe4000bf25310 */
[--C-:B------:R-:W-:Y:S02]  /*184e0*/  SHF.R.U64 R10, R2, UR7, R3.reuse ;  /* 0x00000007020a7c19 */ /* 0x100fe40008001203 */
[----:B------:R-:W-:Y:S01]  /*184f0*/  SHF.R.U32.HI R3, RZ, UR7, R3 ;  /* 0x00000007ff037c19 */ /* 0x000fe20008011603 */
[----:B------:R-:W-:-:S03]  /*18500*/  ULDC UR7, c[0x0][0x608] ;  /* 0x0001820000077ab9 */ /* 0x000fc60000000800 */
[--C-:B------:R-:W-:Y:S02]  /*18510*/  SHF.R.U64 R12, R10, UR7, R3.reuse ;  /* 0x000000070a0c7c19 */ /* 0x100fe40008001203 */
[----:B------:R-:W-:Y:S01]  /*18520*/  SHF.R.U32.HI R3, RZ, UR7, R3 ;  /* 0x00000007ff037c19 */ /* 0x000fe20008011603 */
[----:B------:R-:W-:-:S03]  /*18530*/  ULDC UR7, c[0x0][0x658] ;  /* 0x0001960000077ab9 */ /* 0x000fc60000000800 */
[--C-:B------:R-:W-:Y:S02]  /*18540*/  SHF.R.U64 R11, R12, UR7, R3.reuse ;  /* 0x000000070c0b7c19 */ /* 0x100fe40008001203 */
[----:B------:R-:W-:-:S03]  /*18550*/  SHF.R.U32.HI R13, RZ, UR7, R3 ;  /* 0x00000007ff0d7c19 */ /* 0x000fc60008011603 */
[----:B------:R-:W-:Y:S02]  /*18560*/  IMAD.MOV.U32 R2, RZ, RZ, R11 ;  /* 0x000000ffff027224 */ /* 0x000fe400078e000b */
[----:B------:R-:W-:Y:S01]  /*18570*/  IMAD.MOV.U32 R3, RZ, RZ, R13 ;  /* 0x000000ffff037224 */ /* 0x000fe200078e000d */
[----:B------:R-:W-:Y:S06]  /*18580*/  @!P1 BRA `(.L_x_619) ;  /* 0x0000000000289947 */ /* 0x000fec0003800000 */
[----:B------:R-:W-:Y:S02]  /*18590*/  ULDC UR7, c[0x0][0x64c] ;  /* 0x0001930000077ab9 */ /* 0x000fe40000000800 */
[----:B------:R-:W-:-:S05]  /*185a0*/  IADD3 R3, P1, R11, UR7, RZ ;  /* 0x000000070b037c10 */ /* 0x000fca000ff3e0ff */
[----:B------:R-:W-:-:S04]  /*185b0*/  IMAD.X R13, RZ, RZ, R13, P1 ;  /* 0x000000ffff0d7224 */ /* 0x000fc800008e060d */
[----:B------:R-:W-:-:S04]  /*185c0*/  IMAD.WIDE.U32 R4, R13, UR8, RZ ;  /* 0x000000080d047c25 */ /* 0x000fc8000f8e00ff */
[----:B------:R-:W-:-:S04]  /*185d0*/  IMAD.WIDE.U32 R4, P1, R3, UR9, R4 ;  /* 0x0000000903047c25 */ /* 0x000fc8000f820004 */
[----:B------:R-:W-:-:S04]  /*185e0*/  IMAD.WIDE.U32 R2, R3, UR8, RZ ;  /* 0x0000000803027c25 */ /* 0x000fc8000f8e00ff */
[----:B------:R-:W-:Y:S01]  /*185f0*/  IMAD.MOV.U32 R2, RZ, RZ, R5 ;  /* 0x000000ffff027224 */ /* 0x000fe200078e0005 */
[----:B------:R-:W-:Y:S02]  /*18600*/  IADD3 RZ, P3, R3, R4, RZ ;  /* 0x0000000403ff7210 */ /* 0x000fe40007f7e0ff */
[----:B------:R-:W-:-:S03]  /*18610*/  IADD3.X R3, RZ, RZ, RZ, P1, !PT ;  /* 0x000000ffff037210 */ /* 0x000fc60000ffe4ff */
[----:B------:R-:W-:-:S08]  /*18620*/  IMAD.WIDE.U32.X R2, R13, UR9, R2, P3 ;  /* 0x000000090d027c25 */ /* 0x000fd000098e0402 */
.L_x_619:
[----:B------:R-:W-:Y:S01]  /*18630*/  ULDC UR7, c[0x0][0x648] ;  /* 0x0001920000077ab9 */ /* 0x000fe20000000800 */
[----:B------:R-:W-:Y:S01]  /*18640*/  LOP3.LUT R12, R12, UR6, RZ, 0xc0, !PT ;  /* 0x000000060c0c7c12 */ /* 0x000fe2000f8ec0ff */
[----:B------:R-:W-:Y:S01]  /*18650*/  UISETP.NE.AND UP0, UPT, UR46, URZ, UPT ;  /* 0x0000003f2e00728c */ /* 0x000fe2000bf05270 */
[----:B------:R-:W-:Y:S01]  /*18660*/  SHF.R.U64 R3, R2, UR7, R3 ;  /* 0x0000000702037c19 */ /* 0x000fe20008001203 */
[----:B------:R-:W-:Y:S01]  /*18670*/  ULDC UR7, c[0x0][0x638] ;  /* 0x00018e0000077ab9 */ /* 0x000fe20000000800 */
[----:B------:R-:W-:-:S03]  /*18680*/  LOP3.LUT R4, R10, UR4, RZ, 0xc0, !PT ;  /* 0x000000040a047c12 */ /* 0x000fc6000f8ec0ff */
[----:B------:R-:W-:Y:S01]  /*18690*/  IMAD.MOV R2, RZ, RZ, -R3 ;  /* 0x000000ffff027224 */ /* 0x000fe200078e0a03 */
[----:B------:R-:W-:Y:S01]  /*186a0*/  PLOP3.LUT P1, PT, PT, PT, UP0, 0x40, 0x0 ;  /* 0x000000000000781c */ /* 0x000fe20003f2e808 */
[----:B------:R-:W-:Y:S01]  /*186b0*/  IMAD R12, R3, UR5, R12 ;  /* 0x00000005030c7c24 */ /* 0x000fe2000f8e020c */
[----:B------:R-:W-:Y:S01]  /*186c0*/  PLOP3.LUT P3, PT, PT, PT, UP0, 0x40, 0x0 ;  /* 0x000000000000781c */ /* 0x000fe20003f6e808 */
[----:B------:R-:W-:Y:S01]  /*186d0*/  IMAD R11, R2, UR7, R11 ;  /* 0x00000007020b7c24 */ /* 0x000fe2000f8e020b */
[----:B------:R-:W-:Y:S02]  /*186e0*/  ULDC UR7, c[0x0][0x610] ;  /* 0x0001840000077ab9 */ /* 0x000fe40000000800 */
[----:B------:R-:W-:Y:S01]  /*186f0*/  IMAD R7, R12, UR7, R7 ;  /* 0x000000070c077c24 */ /* 0x000fe2000f8e0207 */
[----:B------:R-:W-:Y:S02]  /*18700*/  ULDC UR7, c[0x0][0x600] ;  /* 0x0001800000077ab9 */ /* 0x000fe40000000800 */
[----:B------:R-:W-:-:S05]  /*18710*/  IMAD R4, R11, UR7, R4 ;  /* 0x000000070b047c24 */ /* 0x000fca000f8e0204 */
[----:B------:R-:W-:Y:S02]  /*18720*/  SEL R2, R4, R7, P1 ;  /* 0x0000000704027207 */ /* 0x000fe40000800000 */
[----:B------:R-:W-:Y:S01]  /*18730*/  SEL R3, R7, R4, P3 ;  /* 0x0000000407037207 */ /* 0x000fe20001800000 */
[----:B------:R-:W-:-:S07]  /*18740*/  IMAD.MOV.U32 R4, RZ, RZ, 0x1 ;  /* 0x00000001ff047424 */ /* 0x000fce00078e00ff */
.L_x_617:
[----:B------:R-:W-:Y:S05]  /*18750*/  BSYNC B1 ;  /* 0x0000000000017941 */ /* 0x000fea0003800000 */
.L_x_616:
[----:B------:R-:W-:-:S13]  /*18760*/  LOP3.LUT P1, RZ, R4, 0xff, RZ, 0xc0, !PT ;  /* 0x000000ff04ff7812 */ /* 0x000fda000782c0ff */
[----:B------:R-:W-:Y:S05]  /*18770*/  @P1 BRA `(.L_x_620) ;  /* 0xfffffff400181947 */ /* 0x000fea000383ffff */
[----:B------:R-:W-:Y:S05]  /*18780*/  BSYNC B0 ;  /* 0x0000000000007941 */ /* 0x000fea0003800000 */
.L_x_608:
[----:B------:R-:W-:-:S03]  /*18790*/  UMOV UR7, 0xffffffff ;  /* 0xffffffff00077882 */ /* 0x000fc60000000000 */
[----:B------:R-:W-:Y:S05]  /*187a0*/  BRA.DIV UR7, `(.L_x_621) ;  /* 0x0000000607647947 */ /* 0x000fea000b800000 */
[----:B------:R-:W-:-:S13]  /*187b0*/  ELECT P6, URZ, PT ;  /* 0x00000000003f782f */ /* 0x000fda00038c0000 */
.L_x_637:
[----:B------:R-:W-:Y:S04]  /*187c0*/  BSSY B0, `(.L_x_622) ;  /* 0x000003e000007945 */ /* 0x000fe80003800000 */
[----:B------:R-:W-:Y:S05]  /*187d0*/  @!P6 BRA `(.L_x_623) ;  /* 0x0000000000f0e947 */ /* 0x000fea0003800000 */
[----:B------:R-:W-:-:S04]  /*187e0*/  ULOP3.LUT UR7, UR40, 0x2, URZ, 0xfc, !UPT ;  /* 0x0000000228077892 */ /* 0x000fc8000f8efc3f */
[----:B------:R-:W-:-:S06]  /*187f0*/  UISETP.NE.AND UP0, UPT, UR7, 0x3, UPT ;  /* 0x000000030700788c */ /* 0x000fcc000bf05270 */
[----:B------:R-:W-:-:S13]  /*18800*/  PLOP3.LUT P0, PT, PT, PT, UP0, 0x80, 0x0 ;  /* 0x000000000000781c */ /* 0x000fda0003f0f008 */
[----:B------:R-:W-:Y:S05]  /*18810*/  @!P0 BRA `(.L_x_624) ;  /* 0x0000000000048947 */ /* 0x000fea0003800000 */
[----:B------:R-:W-:Y:S01]  /*18820*/  BPT.TRAP 0x1 ;  /* 0x000000040000795c */ /* 0x000fe20000300000 */
.L_x_624:
[----:B------:R-:W0:Y:S01]  /*18830*/  S2R R3, SR_CgaCtaId ;  /* 0x0000000000037919 */ /* 0x000e220000008800 */
[----:B------:R-:W-:-:S04]  /*18840*/  MOV R2, 0x400 ;  /* 0x0000040000027802 */ /* 0x000fc80000000f00 */
[----:B0-----:R-:W-:Y:S02]  /*18850*/  LEA R3, R3, R2, 0x18 ;  /* 0x0000000203037211 */ /* 0x001fe400078ec0ff */
[----:B------:R-:W-:Y:S02]  /*18860*/  SHF.L.U32 R2, R0, 0x1f, RZ ;  /* 0x0000001f00027819 */ /* 0x000fe400000006ff */
[----:B------:R-:W-:-:S05]  /*18870*/  IADD3 R3, R3, 0x30, RZ ;  /* 0x0000003003037810 */ /* 0x000fca0007ffe0ff */
[----:B------:R-:W-:-:S04]  /*18880*/  IMAD R5, R6, 0x8, R3 ;  /* 0x0000000806057824 */ /* 0x000fc800078e0203 */
[----:B------:R-:W0:Y:S02]  /*18890*/  SYNCS.PHASECHK.TRANS64.TRYWAIT P0, [R5+URZ], R2 ;  /* 0x00000002050075a7 */ /* 0x000e24000800017f */
[----:B0-----:R-:W-:Y:S05]  /*188a0*/  @!P0 BRA `(.L_x_625) ;  /* 0x0000000400448947 */ /* 0x001fea0003800000 */
.L_x_638:
[----:B------:R-:W-:-:S05]  /*188b0*/  VIADD R6, R6, 0x1 ;  /* 0x0000000106067836 */ /* 0x000fca0000000000 */
[----:B------:R-:W-:-:S04]  /*188c0*/  ISETP.NE.AND P0, PT, R6, 0x6, PT ;  /* 0x000000060600780c */ /* 0x000fc80003f05270 */
[----:B0-----:R-:W-:Y:S02]  /*188d0*/  SEL R5, RZ, 0x1, P0 ;  /* 0x00000001ff057807 */ /* 0x001fe40000000000 */
[----:B------:R-:W-:Y:S02]  /*188e0*/  SEL R6, R6, RZ, P0 ;  /* 0x000000ff06067207 */ /* 0x000fe40000000000 */
[----:B------:R-:W-:-:S03]  /*188f0*/  LOP3.LUT R5, R0, R5, RZ, 0x3c, !PT ;  /* 0x0000000500057212 */ /* 0x000fc600078e3cff */
[----:B------:R-:W-:Y:S01]  /*18900*/  IMAD R7, R6, 0x8, R3 ;  /* 0x0000000806077824 */ /* 0x000fe200078e0203 */
[----:B------:R-:W-:-:S04]  /*18910*/  SHF.L.U32 R0, R5, 0x1f, RZ ;  /* 0x0000001f05007819 */ /* 0x000fc800000006ff */
[----:B------:R-:W0:Y:S02]  /*18920*/  SYNCS.PHASECHK.TRANS64.TRYWAIT P0, [R7+URZ], R0 ;  /* 0x00000000070075a7 */ /* 0x000e24000800017f */
[----:B0-----:R-:W-:Y:S05]  /*18930*/  @!P0 BRA `(.L_x_626) ;  /* 0x0000000400348947 */ /* 0x001fea0003800000 */
.L_x_639:
[----:B0-----:R-:W-:-:S04]  /*18940*/  IADD3 R0, R6, 0x1, RZ ;  /* 0x0000000106007810 */ /* 0x001fc80007ffe0ff */
[----:B------:R-:W-:-:S04]  /*18950*/  ISETP.NE.AND P0, PT, R0, 0x6, PT ;  /* 0x000000060000780c */ /* 0x000fc80003f05270 */
[----:B------:R-:W-:Y:S02]  /*18960*/  SEL R2, RZ, 0x1, P0 ;  /* 0x00000001ff027807 */ /* 0x000fe40000000000 */
[----:B------:R-:W-:Y:S02]  /*18970*/  SEL R4, R0, RZ, P0 ;  /* 0x000000ff00047207 */ /* 0x000fe40000000000 */
[----:B------:R-:W-:-:S03]  /*18980*/  LOP3.LUT R5, R5, R2, RZ, 0x3c, !PT ;  /* 0x0000000205057212 */ /* 0x000fc600078e3cff */
[----:B------:R-:W-:Y:S01]  /*18990*/  IMAD R7, R4, 0x8, R3 ;  /* 0x0000000804077824 */ /* 0x000fe200078e0203 */
[----:B------:R-:W-:-:S04]  /*189a0*/  SHF.L.U32 R0, R5, 0x1f, RZ ;  /* 0x0000001f05007819 */ /* 0x000fc800000006ff */
[----:B------:R-:W0:Y:S02]  /*189b0*/  SYNCS.PHASECHK.TRANS64.TRYWAIT P0, [R7+URZ], R0 ;  /* 0x00000000070075a7 */ /* 0x000e24000800017f */
[----:B0-----:R-:W-:Y:S05]  /*189c0*/  @!P0 BRA `(.L_x_627) ;  /* 0x0000000400248947 */ /* 0x001fea0003800000 */
.L_x_640:
[----:B0-----:R-:W-:-:S05]  /*189d0*/  VIADD R0, R4, 0x1 ;  /* 0x0000000104007836 */ /* 0x001fca0000000000 */
        /* <DEDUP_REMOVED lines=8> */
.L_x_641:
        /* <DEDUP_REMOVED lines=9> */
.L_x_642:
[----:B0-----:R-:W-:-:S05]  /*18af0*/  VIADD R0, R4, 0x1 ;  /* 0x0000000104007836 */ /* 0x001fca0000000000 */
[----:B------:R-:W-:-:S04]  /*18b00*/  ISETP.NE.AND P0, PT, R0, 0x6, PT ;  /* 0x000000060000780c */ /* 0x000fc80003f05270 */
[----:B------:R-:W-:Y:S02]  /*18b10*/  SEL R2, RZ, 0x1, P0 ;  /* 0x00000001ff027807 */ /* 0x000fe40000000000 */
[----:B------:R-:W-:Y:S02]  /*18b20*/  SEL R0, R0, RZ, P0 ;  /* 0x000000ff00007207 */ /* 0x000fe40000000000 */
[----:B------:R-:W-:-:S03]  /*18b30*/  LOP3.LUT R2, R5, R2, RZ, 0x3c, !PT ;  /* 0x0000000205027212 */ /* 0x000fc600078e3cff */
[----:B------:R-:W-:Y:S01]  /*18b40*/  IMAD R3, R0, 0x8, R3 ;  /* 0x0000000800037824 */ /* 0x000fe200078e0203 */
[----:B------:R-:W-:-:S07]  /*18b50*/  SHF.L.U32 R0, R2, 0x1f, RZ ;  /* 0x0000001f02007819 */ /* 0x000fce00000006ff */
.L_x_630:
[----:B0-----:R0:W1:Y:S02]  /*18b60*/  SYNCS.PHASECHK.TRANS64.TRYWAIT P0, [R3+URZ], R0 ;  /* 0x00000000030075a7 */ /* 0x001064000800017f */
[----:B-1----:R-:W-:Y:S05]  /*18b70*/  @!P0 NANOSLEEP.SYNCS 0x989680 ;  /* 0x009896800000895d */ /* 0x002fea0003900000 */
[----:B------:R-:W1:Y:S02]  /*18b80*/  @!P0 SYNCS.PHASECHK.TRANS64 P0, [R3+URZ], R0 ;  /* 0x00000000030085a7 */ /* 0x000e64000800007f */
[----:B-1----:R-:W-:Y:S05]  /*18b90*/  @!P0 BRA `(.L_x_630) ;  /* 0xfffffffc00f08947 */ /* 0x002fea000383ffff */
.L_x_623:
[----:B------:R-:W-:Y:S05]  /*18ba0*/  BSYNC B0 ;  /* 0x0000000000007941 */ /* 0x000fea0003800000 */
.L_x_622:
[----:B------:R-:W-:Y:S05]  /*18bb0*/  EXIT ;  /* 0x000000000000794d */ /* 0x000fea0003800000 */
.L_x_17:
[----:B-1----:R1:W4:Y:S02]  /*18bc0*/  SYNCS.PHASECHK.TRANS64.TRYWAIT P1, [R3+URZ], R0 ;  /* 0x00000000030075a7 */ /* 0x002324000802017f */
[----:B----4-:R-:W-:Y:S05]  /*18bd0*/  @!P1 NANOSLEEP.SYNCS 0x989680 ;  /* 0x009896800000995d */ /* 0x010fea0003900000 */
[----:B------:R-:W4:Y:S02]  /*18be0*/  @!P1 SYNCS.PHASECHK.TRANS64 P1, [R3+URZ], R0 ;  /* 0x00000000030095a7 */ /* 0x000f24000802007f */
[----:B----4-:R-:W-:Y:S05]  /*18bf0*/  @!P1 BRA `(.L_x_17) ;  /* 0xfffffffc00f09947 */ /* 0x010fea000383ffff */
[----:B------:R-:W-:Y:S05]  /*18c00*/  BRA `(.L_x_16) ;  /* 0xfffffe8800147947 */ /* 0x000fea000383ffff */
.L_x_22:
[----:B-1----:R-:W-:-:S04]  /*18c10*/  MOV R6, UR8 ;  /* 0x0000000800067c02 */ /* 0x002fc80008000f00 */
[----:B------:R1:W2:Y:S03]  /*18c20*/  SYNCS.PHASECHK.TRANS64.TRYWAIT P1, [R6+URZ], R4 ;  /* 0x00000004060075a7 */ /* 0x0002a6000802017f */
[----:B--2---:R-:W-:Y:S05]  /*18c30*/  @!P1 NANOSLEEP.SYNCS 0x989680 ;  /* 0x009896800000995d */ /* 0x004fea0003900000 */
[----:B------:R-:W2:Y:S02]  /*18c40*/  @!P1 SYNCS.PHASECHK.TRANS64 P1, [R6+URZ], R4 ;  /* 0x00000004060095a7 */ /* 0x000ea4000802007f */
[----:B--2---:R-:W-:Y:S05]  /*18c50*/  @!P1 BRA `(.L_x_22) ;  /* 0xfffffffc00ec9947 */ /* 0x004fea000383ffff */
[----:B------:R-:W-:Y:S05]  /*18c60*/  BRA `(.L_x_21) ;  /* 0xfffffe9c00f47947 */ /* 0x000fea000383ffff */
.L_x_609:
[----:B------:R-:W-:Y:S01]  /*18c70*/  BSSY B1, `(.L_x_631) ;  /* 0x0000006000017945 */ /* 0x000fe20003800000 */
[----:B------:R-:W-:-:S07]  /*18c80*/  IMAD.MOV.U32 R15, RZ, RZ, -0x1 ;  /* 0xffffffffff0f7424 */ /* 0x000fce00078e00ff */
[----:B------:R-:W-:Y:S05]  /*18c90*/  WARPSYNC.COLLECTIVE R15, `(.L_x_632) ;  /* 0x000000000f0c7348 */ /* 0x000fea0003c00000 */
[----:B------:R-:W-:Y:S02]  /*18ca0*/  ELECT P6, UR62, PT ;  /* 0x00000000003e782f */ /* 0x000fe400038c0000 */
[----:B------:R-:W-:Y:S01]  /*18cb0*/  MOV R14, UR62 ;  /* 0x0000003e000e7c02 */ /* 0x000fe20008000f00 */
[----:B------:R-:W-:Y:S10]  /*18cc0*/  ENDCOLLECTIVE ;  /* 0x000000000000791b */ /* 0x000ff40003800000 */
.L_x_632:
[----:B------:R-:W-:Y:S05]  /*18cd0*/  BSYNC B1 ;  /* 0x0000000000017941 */ /* 0x000fea0003800000 */
.L_x_631:
[----:B------:R-:W-:Y:S05]  /*18ce0*/  BRA `(.L_x_633) ;  /* 0xffffffec00c87947 */ /* 0x000fea000383ffff */
.L_x_612:
[----:B-1----:R1:W2:Y:S02]  /*18cf0*/  SYNCS.PHASECHK.TRANS64.TRYWAIT P1, [R12+URZ+0x30], R7 ;  /* 0x000030070c0075a7 */ /* 0x0022a4000802017f */
[----:B--2---:R-:W-:Y:S05]  /*18d00*/  @!P1 NANOSLEEP.SYNCS 0x989680 ;  /* 0x009896800000995d */ /* 0x004fea0003900000 */
[----:B------:R-:W2:Y:S02]  /*18d10*/  @!P1 SYNCS.PHASECHK.TRANS64 P1, [R12+URZ+0x30], R7 ;  /* 0x000030070c0095a7 */ /* 0x000ea4000802007f */
[----:B--2---:R-:W-:Y:S05]  /*18d20*/  @!P1 BRA `(.L_x_612) ;  /* 0xfffffffc00f09947 */ /* 0x004fea000383ffff */
[----:B------:R-:W-:Y:S05]  /*18d30*/  BRA `(.L_x_634) ;  /* 0xffffffec00fc7947 */ /* 0x000fea000383ffff */
.L_x_621:
[----:B------:R-:W-:Y:S01]  /*18d40*/  BSSY B0, `(.L_x_635) ;  /* 0x0000006000007945 */ /* 0x000fe20003800000 */
[----:B------:R-:W-:-:S07]  /*18d50*/  IMAD.MOV.U32 R15, RZ, RZ, -0x1 ;  /* 0xffffffffff0f7424 */ /* 0x000fce00078e00ff */
[----:B------:R-:W-:Y:S05]  /*18d60*/  WARPSYNC.COLLECTIVE R15, `(.L_x_636) ;  /* 0x000000000f0c7348 */ /* 0x000fea0003c00000 */
[----:B------:R-:W-:Y:S02]  /*18d70*/  ELECT P6, UR62, PT ;  /* 0x00000000003e782f */ /* 0x000fe400038c0000 */
[----:B------:R-:W-:Y:S01]  /*18d80*/  MOV R14, UR62 ;  /* 0x0000003e000e7c02 */ /* 0x000fe20008000f00 */
[----:B------:R-:W-:Y:S10]  /*18d90*/  ENDCOLLECTIVE ;  /* 0x000000000000791b */ /* 0x000ff40003800000 */
.L_x_636:
[----:B------:R-:W-:Y:S05]  /*18da0*/  BSYNC B0 ;  /* 0x0000000000007941 */ /* 0x000fea0003800000 */
.L_x_635:
[----:B------:R-:W-:Y:S05]  /*18db0*/  BRA `(.L_x_637) ;  /* 0xfffffff800807947 */ /* 0x000fea000383ffff */
.L_x_625:
[----:B0-----:R0:W1:Y:S02]  /*18dc0*/  SYNCS.PHASECHK.TRANS64.TRYWAIT P0, [R5+URZ], R2 ;  /* 0x00000002050075a7 */ /* 0x001064000800017f */
[----:B-1----:R-:W-:Y:S05]  /*18dd0*/  @!P0 NANOSLEEP.SYNCS 0x989680 ;  /* 0x009896800000895d */ /* 0x002fea0003900000 */
[----:B------:R-:W1:Y:S02]  /*18de0*/  @!P0 SYNCS.PHASECHK.TRANS64 P0, [R5+URZ], R2 ;  /* 0x00000002050085a7 */ /* 0x000e64000800007f */
[----:B-1----:R-:W-:Y:S05]  /*18df0*/  @!P0 BRA `(.L_x_625) ;  /* 0xfffffffc00f08947 */ /* 0x002fea000383ffff */
[----:B------:R-:W-:Y:S05]  /*18e00*/  BRA `(.L_x_638) ;  /* 0xfffffff800a87947 */ /* 0x000fea000383ffff */
.L_x_626:
[----:B0-----:R0:W1:Y:S02]  /*18e10*/  SYNCS.PHASECHK.TRANS64.TRYWAIT P0, [R7+URZ], R0 ;  /* 0x00000000070075a7 */ /* 0x001064000800017f */
[----:B-1----:R-:W-:Y:S05]  /*18e20*/  @!P0 NANOSLEEP.SYNCS 0x989680 ;  /* 0x009896800000895d */ /* 0x002fea0003900000 */
[----:B------:R-:W1:Y:S02]  /*18e30*/  @!P0 SYNCS.PHASECHK.TRANS64 P0, [R7+URZ], R0 ;  /* 0x00000000070085a7 */ /* 0x000e64000800007f */
[----:B-1----:R-:W-:Y:S05]  /*18e40*/  @!P0 BRA `(.L_x_626) ;  /* 0xfffffffc00f08947 */ /* 0x002fea000383ffff */
[----:B------:R-:W-:Y:S05]  /*18e50*/  BRA `(.L_x_639) ;  /* 0xfffffff800b87947 */ /* 0x000fea000383ffff */
.L_x_627:
[----:B0-----:R0:W1:Y:S02]  /*18e60*/  SYNCS.PHASECHK.TRANS64.TRYWAIT P0, [R7+URZ], R0 ;  /* 0x00000000070075a7 */ /* 0x001064000800017f */
[----:B-1----:R-:W-:Y:S05]  /*18e70*/  @!P0 NANOSLEEP.SYNCS 0x989680 ;  /* 0x009896800000895d */ /* 0x002fea0003900000 */
[----:B------:R-:W1:Y:S02]  /*18e80*/  @!P0 SYNCS.PHASECHK.TRANS64 P0, [R7+URZ], R0 ;  /* 0x00000000070085a7 */ /* 0x000e64000800007f */
[----:B-1----:R-:W-:Y:S05]  /*18e90*/  @!P0 BRA `(.L_x_627) ;  /* 0xfffffffc00f08947 */ /* 0x002fea000383ffff */
[----:B------:R-:W-:Y:S05]  /*18ea0*/  BRA `(.L_x_640) ;  /* 0xfffffff800c87947 */ /* 0x000fea000383ffff */
.L_x_628:
[----:B0-----:R0:W1:Y:S02]  /*18eb0*/  SYNCS.PHASECHK.TRANS64.TRYWAIT P0, [R7+URZ], R0 ;  /* 0x00000000070075a7 */ /* 0x001064000800017f */
[----:B-1----:R-:W-:Y:S05]  /*18ec0*/  @!P0 NANOSLEEP.SYNCS 0x989680 ;  /* 0x009896800000895d */ /* 0x002fea0003900000 */
[----:B------:R-:W1:Y:S02]  /*18ed0*/  @!P0 SYNCS.PHASECHK.TRANS64 P0, [R7+URZ], R0 ;  /* 0x00000000070085a7 */ /* 0x000e64000800007f */
[----:B-1----:R-:W-:Y:S05]  /*18ee0*/  @!P0 BRA `(.L_x_628) ;  /* 0xfffffffc00f08947 */ /* 0x002fea000383ffff */
[----:B------:R-:W-:Y:S05]  /*18ef0*/  BRA `(.L_x_641) ;  /* 0xfffffff800d87947 */ /* 0x000fea000383ffff */
.L_x_629:
[----:B0-----:R0:W1:Y:S02]  /*18f00*/  SYNCS.PHASECHK.TRANS64.TRYWAIT P0, [R7+URZ], R0 ;  /* 0x00000000070075a7 */ /* 0x001064000800017f */
[----:B-1----:R-:W-:Y:S05]  /*18f10*/  @!P0 NANOSLEEP.SYNCS 0x989680 ;  /* 0x009896800000895d */ /* 0x002fea0003900000 */
[----:B------:R-:W1:Y:S02]  /*18f20*/  @!P0 SYNCS.PHASECHK.TRANS64 P0, [R7+URZ], R0 ;  /* 0x00000000070085a7 */ /* 0x000e64000800007f */
[----:B-1----:R-:W-:Y:S05]  /*18f30*/  @!P0 BRA `(.L_x_629) ;  /* 0xfffffffc00f08947 */ /* 0x002fea000383ffff */
[----:B------:R-:W-:Y:S05]  /*18f40*/  BRA `(.L_x_642) ;  /* 0xfffffff800e87947 */ /* 0x000fea000383ffff */
.L_x_643:
[----:B------:R-:W-:-:S00]  /*18f50*/  BRA `(.L_x_643) ;  /* 0xfffffffc00fc7947 */ /* 0x000fc0000383ffff */
[----:B------:R-:W-:-:S00]  /*18f60*/  NOP ;  /* 0x0000000000007918 */ /* 0x000fc00000000000 */
        /* <DEDUP_REMOVED lines=9> */
.L_x_644:


//--------------------- .nv.global.init           --------------------------
	.section	.nv.global.init,"aw",@progbits
.nv.global.init:
	.type		$str$22,@object
	.size		$str$22,($str$23 - $str$22)
$str$22:
        /*0000*/ 	.byte	0x6b, 0x5f, 0x74, 0x69, 0x6c, 0x65, 0x5f, 0x63, 0x6f, 0x75, 0x6e, 0x74, 0x20, 0x3e, 0x3d, 0x20
        /*0010*/ 	.byte	0x31, 0x00
	.type		$str$23,@object
	.size		$str$23,(__unnamed_1 - $str$23)
$str$23:
        /*0012*/ 	.byte	0x2f, 0x74, 0x6d, 0x70, 0x2f, 0x63, 0x75, 0x74, 0x6c, 0x61, 0x73, 0x73, 0x5f, 0x73, 0x77, 0x65
        /*0022*/ 	.byte	0x65, 0x70, 0x5f, 0x73, 0x72, 0x63, 0x2f, 0x69, 0x6e, 0x63, 0x6c, 0x75, 0x64, 0x65, 0x2f, 0x63
        /*0032*/ 	.byte	0x75, 0x74, 0x6c, 0x61, 0x73, 0x73, 0x2f, 0x67, 0x65, 0x6d, 0x6d, 0x2f, 0x63, 0x6f, 0x6c, 0x6c
        /*0042*/ 	.byte	0x65, 0x63, 0x74, 0x69, 0x76, 0x65, 0x2f, 0x73, 0x6d, 0x39, 0x30, 0x5f, 0x6d, 0x6d, 0x61, 0x5f
        /*0052*/ 	.byte	0x74, 0x6d, 0x61, 0x5f, 0x67, 0x6d, 0x6d, 0x61, 0x5f, 0x73, 0x73, 0x5f, 0x77, 0x61, 0x72, 0x70
        /*0062*/ 	.byte	0x73, 0x70, 0x65, 0x63, 0x69, 0x61, 0x6c, 0x69, 0x7a, 0x65, 0x64, 0x2e, 0x68, 0x70, 0x70, 0x00
	.type		__unnamed_1,@object
	.size		__unnamed_1,(.L_0 - __unnamed_1)
__unnamed_1:
        /* <DEDUP_REMOVED lines=180> */
        /*0bb2*/ 	.byte	0x65, 0x3a, 0x3a, 0x69, 0x64, 0x65, 0x6e, 0x74, 0x69, 0x74, 0x79, 0x5d, 0x00
.L_0:


//--------------------- .nv.shared._ZN7cutlass13device_kernelINS_4gemm6kernel13GemmUniversalIN4cute5tupleIJiiiiEEENS1_10collective13CollectiveMmaINS1_34MainloopSm90TmaGmmaWarpSpecializedILi6ENS5_IJNS4_1CILi1EEESB_SB_EEENS1_35KernelTmaWarpSpecializedCooperativeEEENS5_IJNSA_ILi384EEENSA_ILi192EEENSA_ILi32EEEEEENS_6half_tENS5_IJlSB_lEEESJ_SK_NS4_8TiledMMAINS4_8MMA_AtomIJNS4_4SM904GMMA26MMA_64x192x16_F32F16F16_SSILNSO_5MajorE0ELSQ_0ELNSO_7ScaleInE1ELSR_1EEEEEENS4_6LayoutINS5_IJNSA_ILi2EEESB_SB_EEENS5_IJSB_NSA_ILi0EEESX_EEEEENS5_IJNS4_10UnderscoreES10_S10_EEEEENS4_13SM90_TMA_LOADENS4_14ComposedLayoutINS4_7SwizzleILi2ELi4ELi3EEENS4_18smem_ptr_flag_bitsILi16EEENSU_INS5_IJNSA_ILi8EEESH_EEENS5_IJSH_SB_EEEEEEEvNS4_8identityES13_S1D_vS1E_EENS_8epilogue10collective6detail29Sm90TmaWarpSpecializedAdapterINS1H_15DefaultEpilogueISJ_SK_SK_NS1G_6thread17LinearCombinationISJ_Li1EffLNS1L_9ScaleType4KindE0ELNS_15FloatRoundStyleE2ESJ_EENS1_15EpilogueDefaultEEEEEvvEEEEvNT_6ParamsE --------------------------
	.section	.nv.shared._ZN7cutlass13device_kernelINS_4gemm6kernel13GemmUniversalIN4cute5tupleIJiiiiEEENS1_10collective13CollectiveMmaINS1_34MainloopSm90TmaGmmaWarpSpecializedILi6ENS5_IJNS4_1CILi1EEESB_SB_EEENS1_35KernelTmaWarpSpecializedCooperativeEEENS5_IJNSA_ILi384EEENSA_ILi192EEENSA_ILi32EEEEEENS_6half_tENS5_IJlSB_lEEESJ_SK_NS4_8TiledMMAINS4_8MMA_AtomIJNS4_4SM904GMMA26MMA_64x192x16_F32F16F16_SSILNSO_5MajorE0ELSQ_0ELNSO_7ScaleInE1ELSR_1EEEEEENS4_6LayoutINS5_IJNSA_ILi2EEESB_SB_EEENS5_IJSB_NSA_ILi0EEESX_EEEEENS5_IJNS4_10UnderscoreES10_S10_EEEEENS4_13SM90_TMA_LOADENS4_14ComposedLayoutINS4_7SwizzleILi2ELi4ELi3EEENS4_18smem_ptr_flag_bitsILi16EEENSU_INS5_IJNSA_ILi8EEESH_EEENS5_IJSH_SB_EEEEEEEvNS4_8identityES13_S1D_vS1E_EENS_8epilogue10collective6detail29Sm90TmaWarpSpecializedAdapterINS1H_15DefaultEpilogueISJ_SK_SK_NS1G_6thread17LinearCombinationISJ_Li1EffLNS1L_9ScaleType4KindE0ELNS_15FloatRoundStyleE2ESJ_EENS1_15EpilogueDefaultEEEEEvvEEEEvNT_6ParamsE,"aw",@nobits
	.sectionflags	@""
	.align	16
	.zero		1024


//--------------------- .nv.shared.reserved.0     --------------------------
	.section	.nv.shared.reserved.0,"aw",@nobits
	.weak		__nv_reservedSMEM_offset_0_alias
	.size		__nv_reservedSMEM_offset_0_alias, 0, 0
	.other		__nv_reservedSMEM_offset_0_alias,@"STO_CUDA_RESERVED_SHARED STV_DEFAULT"
__nv_reservedSMEM_offset_0_alias:
	.zero		0


//--------------------- .nv.global                --------------------------
	.section	.nv.global,"aw",@nobits
.nv.global:
	.type		_ZN40_INTERNAL_d6e709df_4_k_cu_6b40913d_152304cute1_E,@object
	.size		_ZN40_INTERNAL_d6e709df_4_k_cu_6b40913d_152304cute1_E,(_ZN40_INTERNAL_d6e709df_4_k_cu_6b40913d_152304cuda3std3__45__cpo6cbeginE - _ZN40_INTERNAL_d6e709df_4_k_cu_6b40913d_152304cute1_E)
_ZN40_INTERNAL_d6e709df_4_k_cu_6b40913d_152304cute1_E:
	.zero		1
	.type		_ZN40_INTERNAL_d6e709df_4_k_cu_6b40913d_152304cuda3std3__45__cpo6cbeginE,@object
	.size		_ZN40_INTERNAL_d6e709df_4_k_cu_6b40913d_152304cuda3std3__45__cpo6cbeginE,(_ZN40_INTERNAL_d6e709df_4_k_cu_6b40913d_152304cuda3std3__48in_placeE - _ZN40_INTERNAL_d6e709df_4_k_cu_6b40913d_152304cuda3std3__45__cpo6cbeginE)
_ZN40_INTERNAL_d6e709df_4_k_cu_6b40913d_152304cuda3std3__45__cpo6cbeginE:
	.zero		1
	.type		_ZN40_INTERNAL_d6e709df_4_k_cu_6b40913d_152304cuda3std3__48in_placeE,@object
	.size		_ZN40_INTERNAL_d6e709df_4_k_cu_6b40913d_152304cuda3std3__48in_placeE,(_ZN40_INTERNAL_d6e709df_4_k_cu_6b40913d_152304cuda3std6ranges3__45__cpo9iter_moveE - _ZN40_INTERNAL_d6e709df_4_k_cu_6b40913d_152304cuda3std3__48in_placeE)
_ZN40_INTERNAL_d6e709df_4_k_cu_6b40913d_152304cuda3std3__48in_placeE:
	.zero		1
	.type		_ZN40_INTERNAL_d6e709df_4_k_cu_6b40913d_152304cuda3std6ranges3__45__cpo9iter_moveE,@object
	.size		_ZN40_INTERNAL_d6e709df_4_k_cu_6b40913d_152304cuda3std6ranges3__45__cpo9iter_moveE,(_ZN40_INTERNAL_d6e709df_4_k_cu_6b40913d_152304cuda3std3__45__cpo5beginE - _ZN40_INTERNAL_d6e709df_4_k_cu_6b40913d_152304cuda3std6ranges3__45__cpo9iter_moveE)
_ZN40_INTERNAL_d6e709df_4_k_cu_6b40913d_152304cuda3std6ranges3__45__cpo9iter_moveE:
	.zero		1
	.type		_ZN40_INTERNAL_d6e709df_4_k_cu_6b40913d_152304cuda3std3__45__cpo5beginE,@object
	.size		_ZN40_INTERNAL_d6e709df_4_k_cu_6b40913d_152304cuda3std3__45__cpo5beginE,(_ZN40_INTERNAL_d6e709df_4_k_cu_6b40913d_152304cuda3std3__442_GLOBAL__N__d6e709df_4_k_cu_6b40913d_152306ignoreE - _ZN40_INTERNAL_d6e709df_4_k_cu_6b40913d_152304cuda3std3__45__cpo5beginE)
_ZN40_INTERNAL_d6e709df_4_k_cu_6b40913d_152304cuda3std3__45__cpo5beginE:
	.zero		1
	.type		_ZN40_INTERNAL_d6e709df_4_k_cu_6b40913d_152304cuda3std3__442_GLOBAL__N__d6e709df_4_k_cu_6b40913d_152306ignoreE,@object
	.size		_ZN40_INTERNAL_d6e709df_4_k_cu_6b40913d_152304cuda3std3__442_GLOBAL__N__d6e709df_4_k_cu_6b40913d_152306ignoreE,(_ZN40_INTERNAL_d6e709df_4_k_cu_6b40913d_152304cute7productE - _ZN40_INTERNAL_d6e709df_4_k_cu_6b40913d_152304cuda3std3__442_GLOBAL__N__d6e709df_4_k_cu_6b40913d_152306ignoreE)
_ZN40_INTERNAL_d6e709df_4_k_cu_6b40913d_152304cuda3std3__442_GLOBAL__N__d6e709df_4_k_cu_6b40913d_152306ignoreE:
	.zero		1
	.type		_ZN40_INTERNAL_d6e709df_4_k_cu_6b40913d_152304cute7productE,@object
	.size		_ZN40_INTERNAL_d6e709df_4_k_cu_6b40913d_152304cute7productE,(_ZN40_INTERNAL_d6e709df_4_k_cu_6b40913d_152304cuda3std3__45__cpo3endE - _ZN40_INTERNAL_d6e709df_4_k_cu_6b40913d_152304cute7productE)
_ZN40_INTERNAL_d6e709df_4_k_cu_6b40913d_152304cute7productE:
	.zero		1
	.type		_ZN40_INTERNAL_d6e709df_4_k_cu_6b40913d_152304cuda3std3__45__cpo3endE,@object
	.size		_ZN40_INTERNAL_d6e709df_4_k_cu_6b40913d_152304cuda3std3__45__cpo3endE,(_ZN40_INTERNAL_d6e709df_4_k_cu_6b40913d_152304cuda3std3__419piecewise_constructE - _ZN40_INTERNAL_d6e709df_4_k_cu_6b40913d_152304cuda3std3__45__cpo3endE)
_ZN40_INTERNAL_d6e709df_4_k_cu_6b40913d_152304cuda3std3__45__cpo3endE:
	.zero		1
	.type		_ZN40_INTERNAL_d6e709df_4_k_cu_6b40913d_152304cuda3std3__419piecewise_constructE,@object
	.size		_ZN40_INTERNAL_d6e709df_4_k_cu_6b40913d_152304cuda3std3__419piecewise_constructE,(_ZN40_INTERNAL_d6e709df_4_k_cu_6b40913d_152304cuda3std3__45__cpo4cendE - _ZN40_INTERNAL_d6e709df_4_k_cu_6b40913d_152304cuda3std3__419piecewise_constructE)
_ZN40_INTERNAL_d6e709df_4_k_cu_6b40913d_152304cuda3std3__419piecewise_constructE:
	.zero		1
	.type		_ZN40_INTERNAL_d6e709df_4_k_cu_6b40913d_152304cuda3std3__45__cpo4cendE,@object
	.size		_ZN40_INTERNAL_d6e709df_4_k_cu_6b40913d_152304cuda3std3__45__cpo4cendE,(_ZN40_INTERNAL_d6e709df_4_k_cu_6b40913d_152304cuda3std6ranges3__45__cpo4swapE - _ZN40_INTERNAL_d6e709df_4_k_cu_6b40913d_152304cuda3std3__45__cpo4cendE)
_ZN40_INTERNAL_d6e709df_4_k_cu_6b40913d_152304cuda3std3__45__cpo4cendE:
	.zero		1
	.type		_ZN40_INTERNAL_d6e709df_4_k_cu_6b40913d_152304cuda3std6ranges3__45__cpo4swapE,@object
	.size		_ZN40_INTERNAL_d6e709df_4_k_cu_6b40913d_152304cuda3std6ranges3__45__cpo4swapE,(.L_8 - _ZN40_INTERNAL_d6e709df_4_k_cu_6b40913d_152304cuda3std6ranges3__45__cpo4swapE)
_ZN40_INTERNAL_d6e709df_4_k_cu_6b40913d_152304cuda3std6ranges3__45__cpo4swapE:
	.zero		1
.L_8:


//--------------------- .nv.constant0._ZN7cutlass13device_kernelINS_4gemm6kernel13GemmUniversalIN4cute5tupleIJiiiiEEENS1_10collective13CollectiveMmaINS1_34MainloopSm90TmaGmmaWarpSpecializedILi6ENS5_IJNS4_1CILi1EEESB_SB_EEENS1_35KernelTmaWarpSpecializedCooperativeEEENS5_IJNSA_ILi384EEENSA_ILi192EEENSA_ILi32EEEEEENS_6half_tENS5_IJlSB_lEEESJ_SK_NS4_8TiledMMAINS4_8MMA_AtomIJNS4_4SM904GMMA26MMA_64x192x16_F32F16F16_SSILNSO_5MajorE0ELSQ_0ELNSO_7ScaleInE1ELSR_1EEEEEENS4_6LayoutINS5_IJNSA_ILi2EEESB_SB_EEENS5_IJSB_NSA_ILi0EEESX_EEEEENS5_IJNS4_10UnderscoreES10_S10_EEEEENS4_13SM90_TMA_LOADENS4_14ComposedLayoutINS4_7SwizzleILi2ELi4ELi3EEENS4_18smem_ptr_flag_bitsILi16EEENSU_INS5_IJNSA_ILi8EEESH_EEENS5_IJSH_SB_EEEEEEEvNS4_8identityES13_S1D_vS1E_EENS_8epilogue10collective6detail29Sm90TmaWarpSpecializedAdapterINS1H_15DefaultEpilogueISJ_SK_SK_NS1G_6thread17LinearCombinationISJ_Li1EffLNS1L_9ScaleType4KindE0ELNS_15FloatRoundStyleE2ESJ_EENS1_15EpilogueDefaultEEEEEvvEEEEvNT_6ParamsE --------------------------
	.section	.nv.constant0._ZN7cutlass13device_kernelINS_4gemm6kernel13GemmUniversalIN4cute5tupleIJiiiiEEENS1_10collective13CollectiveMmaINS1_34MainloopSm90TmaGmmaWarpSpecializedILi6ENS5_IJNS4_1CILi1EEESB_SB_EEENS1_35KernelTmaWarpSpecializedCooperativeEEENS5_IJNSA_ILi384EEENSA_ILi192EEENSA_ILi32EEEEEENS_6half_tENS5_IJlSB_lEEESJ_SK_NS4_8TiledMMAINS4_8MMA_AtomIJNS4_4SM904GMMA26MMA_64x192x16_F32F16F16_SSILNSO_5MajorE0ELSQ_0ELNSO_7ScaleInE1ELSR_1EEEEEENS4_6LayoutINS5_IJNSA_ILi2EEESB_SB_EEENS5_IJSB_NSA_ILi0EEESX_EEEEENS5_IJNS4_10UnderscoreES10_S10_EEEEENS4_13SM90_TMA_LOADENS4_14ComposedLayoutINS4_7SwizzleILi2ELi4ELi3EEENS4_18smem_ptr_flag_bitsILi16EEENSU_INS5_IJNSA_ILi8EEESH_EEENS5_IJSH_SB_EEEEEEEvNS4_8identityES13_S1D_vS1E_EENS_8epilogue10collective6detail29Sm90TmaWarpSpecializedAdapterINS1H_15DefaultEpilogueISJ_SK_SK_NS1G_6thread17LinearCombinationISJ_Li1EffLNS1L_9ScaleType4KindE0ELNS_15FloatRoundStyleE2ESJ_EENS1_15EpilogueDefaultEEEEEvvEEEEvNT_6ParamsE,"a",@progbits
	.sectionflags	@""
	.align	4
.nv.constant0._ZN7cutlass13device_kernelINS_4gemm6kernel13GemmUniversalIN4cute5tupleIJiiiiEEENS1_10collective13CollectiveMmaINS1_34MainloopSm90TmaGmmaWarpSpecializedILi6ENS5_IJNS4_1CILi1EEESB_SB_EEENS1_35KernelTmaWarpSpecializedCooperativeEEENS5_IJNSA_ILi384EEENSA_ILi192EEENSA_ILi32EEEEEENS_6half_tENS5_IJlSB_lEEESJ_SK_NS4_8TiledMMAINS4_8MMA_AtomIJNS4_4SM904GMMA26MMA_64x192x16_F32F16F16_SSILNSO_5MajorE0ELSQ_0ELNSO_7ScaleInE1ELSR_1EEEEEENS4_6LayoutINS5_IJNSA_ILi2EEESB_SB_EEENS5_IJSB_NSA_ILi0EEESX_EEEEENS5_IJNS4_10UnderscoreES10_S10_EEEEENS4_13SM90_TMA_LOADENS4_14ComposedLayoutINS4_7SwizzleILi2ELi4ELi3EEENS4_18smem_ptr_flag_bitsILi16EEENSU_INS5_IJNSA_ILi8EEESH_EEENS5_IJSH_SB_EEEEEEEvNS4_8identityES13_S1D_vS1E_EENS_8epilogue10collective6detail29Sm90TmaWarpSpecializedAdapterINS1H_15DefaultEpilogueISJ_SK_SK_NS1G_6thread17LinearCombinationISJ_Li1EffLNS1L_9ScaleType4KindE0ELNS_15FloatRoundStyleE2ESJ_EENS1_15EpilogueDefaultEEEEEvvEEEEvNT_6ParamsE:
	.zero		1664


//--------------------- SYMBOLS --------------------------

	.type		.nv.reservedSmem.offset0,@object
	.size		.nv.reservedSmem.offset0,0x4
	.type		__assertfail,@function
